# CuTe-DSL kernel — source=cudnn_frontend_dsl family=gemm_swiglu
# config = {"ab_dtype": "BFloat16", "c_dtype": "BFloat16", "mma_mn": [128, 128], "cluster_mn": [4, 1]}


// ===== COMPILED SASS (sm_100a) =====

	.target	sm_100a

	.elftype	@"ET_EXEC"


//--------------------- .note.nv.tkinfo           --------------------------
	.section	.note.nv.tkinfo,"",@"SHT_NOTE"
	.sectionflags	@"SHF_NOTE_NV_TKINFO"
	.tkinfo
        /*0018*/ 	.word	0x00000081
        /*0030*/ 	.string	""
        /*0030*/ 	.string	"ptxas"
        /*0030*/ 	.string	"Cuda compilation tools, release 12.9, V12.9.83"
        /*0030*/ 	.string	"Build system must define TOOLS_VERSION_EXTENDED"
        /*0030*/ 	.string	"-O 3 -arch sm_100a "



//--------------------- .note.nv.cuver            --------------------------
	.section	.note.nv.cuver,"",@"SHT_NOTE"
	.sectionflags	@"SHF_NOTE_NV_CUVER"
        /*0018*/ 	.short	0x0001
        /*001a*/ 	.short	0x0064
        /*001c*/ 	.short	0x0001
        /*001e*/ 	.short	0x0000
        /*0020*/ 	.short	0x0001
        /*0022*/ 	.short	0x0000


//--------------------- .nv.info                  --------------------------
	.section	.nv.info,"",@"SHT_CUDA_INFO"
	.align	4


	//----- nvinfo : EIATTR_REGCOUNT
	.align		4
        /*0000*/ 	.byte	0x04, 0x2f
        /*0002*/ 	.short	(.L_4 - .L_3)
	.align		4
.L_3:
        /*0004*/ 	.word	index@(kernel_cutlass_kernel_cudnngemm_swigludense_gemm_persistent_swigluPersistentDenseGemmKernel_object_at__TiledMMA_ThrLayoutVMNK11110000_PermutationMNK____MMAAtom_ThrID10_ShapeMNK12812816_TV_0)
        /*0008*/ 	.word	0x00000060


	//----- nvinfo : EIATTR_FRAME_SIZE
	.align		4
.L_4:
        /*000c*/ 	.byte	0x04, 0x11
        /*000e*/ 	.short	(.L_6 - .L_5)
	.align		4
.L_5:
        /*0010*/ 	.word	index@($__internal_2_$__cuda_sm10x_tcgen05_guardrail_trap_unallocated_columns_being_dealloced)
        /*0014*/ 	.word	0x00000000


	//----- nvinfo : EIATTR_FRAME_SIZE
	.align		4
.L_6:
        /*0018*/ 	.byte	0x04, 0x11
        /*001a*/ 	.short	(.L_8 - .L_7)
	.align		4
.L_7:
        /*001c*/ 	.word	index@($__internal_1_$__cuda_sm10x_tcgen05_guardrail_trap_phase_invalid_during_alloc)
        /*0020*/ 	.word	0x00000000


	//----- nvinfo : EIATTR_FRAME_SIZE
	.align		4
.L_8:
        /*0024*/ 	.byte	0x04, 0x11
        /*0026*/ 	.short	(.L_10 - .L_9)
	.align		4
.L_9:
        /*0028*/ 	.word	index@($__internal_0_$__cuda_sm10x_tcgen05_guardrail_trap_col_being_dealloced_not_returned_by_alloc)
        /*002c*/ 	.word	0x00000000


	//----- nvinfo : EIATTR_FRAME_SIZE
	.align		4
.L_10:
        /*0030*/ 	.byte	0x04, 0x11
        /*0032*/ 	.short	(.L_12 - .L_11)
	.align		4
.L_11:
        /*0034*/ 	.word	index@(kernel_cutlass_kernel_cudnngemm_swigludense_gemm_persistent_swigluPersistentDenseGemmKernel_object_at__TiledMMA_ThrLayoutVMNK11110000_PermutationMNK____MMAAtom_ThrID10_ShapeMNK12812816_TV_0)
        /*0038*/ 	.word	0x00000000


	//----- nvinfo : EIATTR_MIN_STACK_SIZE
	.align		4
.L_12:
        /*003c*/ 	.byte	0x04, 0x12
        /*003e*/ 	.short	(.L_14 - .L_13)
	.align		4
.L_13:
        /*0040*/ 	.word	index@(kernel_cutlass_kernel_cudnngemm_swigludense_gemm_persistent_swigluPersistentDenseGemmKernel_object_at__TiledMMA_ThrLayoutVMNK11110000_PermutationMNK____MMAAtom_ThrID10_ShapeMNK12812816_TV_0)
        /*0044*/ 	.word	0x00000000
.L_14:


//--------------------- .nv.info.kernel_cutlass_kernel_cudnngemm_swigludense_gemm_persistent_swigluPersistentDenseGemmKernel_object_at__TiledMMA_ThrLayoutVMNK11110000_PermutationMNK____MMAAtom_ThrID10_ShapeMNK12812816_TV_0 --------------------------
	.section	.nv.info.kernel_cutlass_kernel_cudnngemm_swigludense_gemm_persistent_swigluPersistentDenseGemmKernel_object_at__TiledMMA_ThrLayoutVMNK11110000_PermutationMNK____MMAAtom_ThrID10_ShapeMNK12812816_TV_0,"",@"SHT_CUDA_INFO"
	.sectionflags	@""
	.align	4


	//----- nvinfo : EIATTR_CUDA_API_VERSION
	.align		4
        /*0000*/ 	.byte	0x04, 0x37
        /*0002*/ 	.short	(.L_16 - .L_15)
.L_15:
        /*0004*/ 	.word	0x00000081


	//----- nvinfo : EIATTR_KPARAM_INFO
	.align		4
.L_16:
        /*0008*/ 	.byte	0x04, 0x17
        /*000a*/ 	.short	(.L_18 - .L_17)
.L_17:
        /*000c*/ 	.word	0x00000000
        /*0010*/ 	.short	0x0008
        /*0012*/ 	.short	0x0264
        /*0014*/ 	.byte	0x00, 0xf0, 0x11, 0x00


	//----- nvinfo : EIATTR_KPARAM_INFO
	.align		4
.L_18:
        /*0018*/ 	.byte	0x04, 0x17
        /*001a*/ 	.short	(.L_20 - .L_19)
.L_19:
        /*001c*/ 	.word	0x00000000
        /*0020*/ 	.short	0x0007
        /*0022*/ 	.short	0x0258
        /*0024*/ 	.byte	0x00, 0xf0, 0x31, 0x00


	//----- nvinfo : EIATTR_KPARAM_INFO
	.align		4
.L_20:
        /*0028*/ 	.byte	0x04, 0x17
        /*002a*/ 	.short	(.L_22 - .L_21)
.L_21:
        /*002c*/ 	.word	0x00000000
        /*0030*/ 	.short	0x0006
        /*0032*/ 	.short	0x024c
        /*0034*/ 	.byte	0x00, 0xf0, 0x31, 0x00


	//----- nvinfo : EIATTR_KPARAM_INFO
	.align		4
.L_22:
        /*0038*/ 	.byte	0x04, 0x17
        /*003a*/ 	.short	(.L_24 - .L_23)
.L_23:
        /*003c*/ 	.word	0x00000000
        /*0040*/ 	.short	0x0005
        /*0042*/ 	.short	0x0240
        /*0044*/ 	.byte	0x00, 0xf0, 0x31, 0x00


	//----- nvinfo : EIATTR_KPARAM_INFO
	.align		4
.L_24:
        /*0048*/ 	.byte	0x04, 0x17
        /*004a*/ 	.short	(.L_26 - .L_25)
.L_25:
        /*004c*/ 	.word	0x00000000
        /*0050*/ 	.short	0x0004
        /*0052*/ 	.short	0x01c0
        /*0054*/ 	.byte	0x00, 0xf0, 0x01, 0x02


	//----- nvinfo : EIATTR_KPARAM_INFO
	.align		4
.L_26:
        /*0058*/ 	.byte	0x04, 0x17
        /*005a*/ 	.short	(.L_28 - .L_27)
.L_27:
        /*005c*/ 	.word	0x00000000
        /*0060*/ 	.short	0x0003
        /*0062*/ 	.short	0x0140
        /*0064*/ 	.byte	0x00, 0xf0, 0x01, 0x02


	//----- nvinfo : EIATTR_KPARAM_INFO
	.align		4
.L_28:
        /*0068*/ 	.byte	0x04, 0x17
        /*006a*/ 	.short	(.L_30 - .L_29)
.L_29:
        /*006c*/ 	.word	0x00000000
        /*0070*/ 	.short	0x0002
        /*0072*/ 	.short	0x00c0
        /*0074*/ 	.byte	0x00, 0xf0, 0x01, 0x02


	//----- nvinfo : EIATTR_KPARAM_INFO
	.align		4
.L_30:
        /*0078*/ 	.byte	0x04, 0x17
        /*007a*/ 	.short	(.L_32 - .L_31)
.L_31:
        /*007c*/ 	.word	0x00000000
        /*0080*/ 	.short	0x0001
        /*0082*/ 	.short	0x0040
        /*0084*/ 	.byte	0x00, 0xf0, 0x01, 0x02


	//----- nvinfo : EIATTR_KPARAM_INFO
	.align		4
.L_32:
        /*0088*/ 	.byte	0x04, 0x17
        /*008a*/ 	.short	(.L_34 - .L_33)
.L_33:
        /*008c*/ 	.word	0x00000000
        /*0090*/ 	.short	0x0000
        /*0092*/ 	.short	0x0000
        /*0094*/ 	.byte	0x00, 0xf0, 0x0d, 0x00


	//----- nvinfo : EIATTR_AT_ENTRY_FRAGMENTS
	.align		4
.L_34:
        /*0098*/ 	.byte	0x04, 0x4f
        /*009a*/ 	.short	(.L_36 - .L_35)


	//   ....[0]....
.L_35:
        /*009c*/ 	.word	0x00000004


	//----- nvinfo : EIATTR_RESERVED_SMEM_USED
	.align		4
.L_36:
        /*00a0*/ 	.byte	0x01, 0x41
	.zero		2


	//----- nvinfo : EIATTR_SPARSE_MMA_MASK
	.align		4
        /*00a4*/ 	.byte	0x03, 0x50
        /*00a6*/ 	.short	0x0000


	//----- nvinfo : EIATTR_TCGEN05_1CTA_USED
	.align		4
        /*00a8*/ 	.byte	0x01, 0x51
	.zero		2


	//----- nvinfo : EIATTR_MAXREG_COUNT
	.align		4
        /*00ac*/ 	.byte	0x03, 0x1b
        /*00ae*/ 	.short	0x00ff


	//----- nvinfo : EIATTR_NUM_BARRIERS
	.align		4
        /*00b0*/ 	.byte	0x02, 0x4c
        /*00b2*/ 	.byte	0x03
	.zero		1


	//----- nvinfo : EIATTR_INT_WARP_WIDE_INSTR_OFFSETS
	.align		4
        /*00b4*/ 	.byte	0x04, 0x31
        /*00b6*/ 	.short	(.L_38 - .L_37)


	//   ....[0]....
.L_37:
        /*00b8*/ 	.word	0x00003ec0


	//   ....[1]....
        /*00bc*/ 	.word	0x00003ef0


	//----- nvinfo : EIATTR_COOP_GROUP_MASK_REGIDS
	.align		4
.L_38:
        /*00c0*/ 	.byte	0x04, 0x29
        /*00c2*/ 	.short	(.L_40 - .L_39)


	//   ....[0]....
.L_39:
        /*00c4*/ 	.word	0xffffffff


	//   ....[1]....
        /*00c8*/ 	.word	0xffffffff


	//   ....[2]....
        /*00cc*/ 	.word	0xffffffff


	//   ....[3]....
        /*00d0*/ 	.word	0xffffffff


	//   ....[4]....
        /*00d4*/ 	.word	0xffffffff


	//   ....[5]....
        /*00d8*/ 	.word	0xffffffff


	//   ....[6]....
        /*00dc*/ 	.word	0xffffffff


	//----- nvinfo : EIATTR_COOP_GROUP_INSTR_OFFSETS
	.align		4
.L_40:
        /*00e0*/ 	.byte	0x04, 0x28
        /*00e2*/ 	.short	(.L_42 - .L_41)


	//   ....[0]....
.L_41:
        /*00e4*/ 	.word	0x000003d0


	//   ....[1]....
        /*00e8*/ 	.word	0x00000580


	//   ....[2]....
        /*00ec*/ 	.word	0x00000620


	//   ....[3]....
        /*00f0*/ 	.word	0x00001950


	//   ....[4]....
        /*00f4*/ 	.word	0x00001c10


	//   ....[5]....
        /*00f8*/ 	.word	0x00003d40


	//   ....[6]....
        /*00fc*/ 	.word	0x00003fa0


	//----- nvinfo : EIATTR_VRC_CTA_INIT_COUNT
	.align		4
.L_42:
        /*0100*/ 	.byte	0x02, 0x4a
        /*0102*/ 	.byte	0x80
	.zero		1


	//----- nvinfo : EIATTR_MBARRIER_INSTR_OFFSETS
	.align		4
        /*0104*/ 	.byte	0x04, 0x39
        /*0106*/ 	.short	(.L_44 - .L_43)


	//   ....[0]....
.L_43:
        /*0108*/ 	.word	0x000002e0
        /*010c*/ 	.word	0x000000ff
        /*0110*/ 	.word	0x00000000
        /*0114*/ 	.short	0x0100
        /*0116*/ 	.byte	0x05
	.zero		1


	//   ....[1]....
        /*0118*/ 	.word	0x000002f0
        /*011c*/ 	.word	0x000000ff
        /*0120*/ 	.word	0x00000008
        /*0124*/ 	.short	0x0100
        /*0126*/ 	.byte	0x05
	.zero		1


	//   ....[2]....
        /*0128*/ 	.word	0x00000300
        /*012c*/ 	.word	0x000000ff
        /*0130*/ 	.word	0x00000010
        /*0134*/ 	.short	0x0100
        /*0136*/ 	.byte	0x05
	.zero		1


	//   ....[3]....
        /*0138*/ 	.word	0x00000310
        /*013c*/ 	.word	0x000000ff
        /*0140*/ 	.word	0x00000018
        /*0144*/ 	.short	0x0100
        /*0146*/ 	.byte	0x05
	.zero		1


	//   ....[4]....
        /*0148*/ 	.word	0x00000320
        /*014c*/ 	.word	0x000000ff
        /*0150*/ 	.word	0x00000020
        /*0154*/ 	.short	0x0100
        /*0156*/ 	.byte	0x05
	.zero		1


	//   ....[5]....
        /*0158*/ 	.word	0x00000330
        /*015c*/ 	.word	0x000000ff
        /*0160*/ 	.word	0x00000028
        /*0164*/ 	.short	0x0100
        /*0166*/ 	.byte	0x05
	.zero		1


	//   ....[6]....
        /*0168*/ 	.word	0x00000340
        /*016c*/ 	.word	0x000000ff
        /*0170*/ 	.word	0x00000030
        /*0174*/ 	.short	0x0100
        /*0176*/ 	.byte	0x05
	.zero		1


	//   ....[7]....
        /*0178*/ 	.word	0x00000350
        /*017c*/ 	.word	0x000000ff
        /*0180*/ 	.word	0x00000038
        /*0184*/ 	.short	0x0100
        /*0186*/ 	.byte	0x05
	.zero		1


	//   ....[8]....
        /*0188*/ 	.word	0x00000360
        /*018c*/ 	.word	0x000000ff
        /*0190*/ 	.word	0x00000040
        /*0194*/ 	.short	0x0100
        /*0196*/ 	.byte	0x05
	.zero		1


	//   ....[9]....
        /*0198*/ 	.word	0x00000370
        /*019c*/ 	.word	0x000000ff
        /*01a0*/ 	.word	0x00000048
        /*01a4*/ 	.short	0x0100
        /*01a6*/ 	.byte	0x05
	.zero		1


	//   ....[10]....
        /*01a8*/ 	.word	0x000004f0
        /*01ac*/ 	.word	0x000000ff
        /*01b0*/ 	.word	0x00000050
        /*01b4*/ 	.short	0x0100
        /*01b6*/ 	.byte	0x06
	.zero		1


	//   ....[11]....
        /*01b8*/ 	.word	0x00000500
        /*01bc*/ 	.word	0x000000ff
        /*01c0*/ 	.word	0x00000058
        /*01c4*/ 	.short	0x0100
        /*01c6*/ 	.byte	0x06
	.zero		1


	//   ....[12]....
        /*01c8*/ 	.word	0x00000510
        /*01cc*/ 	.word	0x000000ff
        /*01d0*/ 	.word	0x00000060
        /*01d4*/ 	.short	0x0100
        /*01d6*/ 	.byte	0x06
	.zero		1


	//   ....[13]....
        /*01d8*/ 	.word	0x00000520
        /*01dc*/ 	.word	0x000000ff
        /*01e0*/ 	.word	0x00000068
        /*01e4*/ 	.short	0x0100
        /*01e6*/ 	.byte	0x06
	.zero		1


	//   ....[14]....
        /*01e8*/ 	.word	0x00000a50
        /*01ec*/ 	.word	0x000000ff
        /*01f0*/ 	.word	0x00000028
        /*01f4*/ 	.short	0x010a
        /*01f6*/ 	.byte	0x06
	.zero		1


	//   ....[15]....
        /*01f8*/ 	.word	0x00000b80
        /*01fc*/ 	.word	0x000000ff
        /*0200*/ 	.word	0x00000028
        /*0204*/ 	.short	0x010a
        /*0206*/ 	.byte	0x09
	.zero		1


	//   ....[16]....
        /*0208*/ 	.word	0x00000cb0
        /*020c*/ 	.word	0x000000ff
        /*0210*/ 	.word	0x00000028
        /*0214*/ 	.short	0x010a
        /*0216*/ 	.byte	0x1f
	.zero		1


	//   ....[17]....
        /*0218*/ 	.word	0x00000ff0
        /*021c*/ 	.word	0x000000ff
        /*0220*/ 	.word	0x00000028
        /*0224*/ 	.short	0x010a
        /*0226*/ 	.byte	0x04
	.zero		1


	//   ....[18]....
        /*0228*/ 	.word	0x000013e0
        /*022c*/ 	.word	0x000000ff
        /*0230*/ 	.word	0x00000000
        /*0234*/ 	.short	0x010a
        /*0236*/ 	.byte	0x06
	.zero		1


	//   ....[19]....
        /*0238*/ 	.word	0x00001400
        /*023c*/ 	.word	0x000000ff
        /*0240*/ 	.word	0x00000060
        /*0244*/ 	.short	0x010a
        /*0246*/ 	.byte	0x07
	.zero		1


	//   ....[20]....
        /*0248*/ 	.word	0x000015b0
        /*024c*/ 	.word	0x000000ff
        /*0250*/ 	.word	0x00000000
        /*0254*/ 	.short	0x010a
        /*0256*/ 	.byte	0x05
	.zero		1


	//   ....[21]....
        /*0258*/ 	.word	0x00001720
        /*025c*/ 	.word	0x000000ff
        /*0260*/ 	.word	0x00000000
        /*0264*/ 	.short	0x010a
        /*0266*/ 	.byte	0x0b
	.zero		1


	//   ....[22]....
        /*0268*/ 	.word	0x000018d0
        /*026c*/ 	.word	0x00000000
        /*0270*/ 	.word	0x00000060
        /*0274*/ 	.short	0x010a
        /*0276*/ 	.byte	0xff
	.zero		1


	//   ....[23]....
        /*0278*/ 	.word	0x000021d0
        /*027c*/ 	.word	0x000000ff
        /*0280*/ 	.word	0x00000050
        /*0284*/ 	.short	0x010a
        /*0286*/ 	.byte	0x16
	.zero		1


	//   ....[24]....
        /*0288*/ 	.word	0x00003ac0
        /*028c*/ 	.word	0x000000ff
        /*0290*/ 	.word	0x00000060
        /*0294*/ 	.short	0x0101
        /*0296*/ 	.byte	0x16
	.zero		1


	//   ....[25]....
        /*0298*/ 	.word	0x00004000
        /*029c*/ 	.word	0x00000000
        /*02a0*/ 	.word	0x00000028
        /*02a4*/ 	.short	0x010a
        /*02a6*/ 	.byte	0xff
	.zero		1


	//   ....[26]....
        /*02a8*/ 	.word	0x00004080
        /*02ac*/ 	.word	0x00000000
        /*02b0*/ 	.word	0x00000028
        /*02b4*/ 	.short	0x010a
        /*02b6*/ 	.byte	0xff
	.zero		1


	//   ....[27]....
        /*02b8*/ 	.word	0x00004100
        /*02bc*/ 	.word	0x00000000
        /*02c0*/ 	.word	0x00000060
        /*02c4*/ 	.short	0x010a
        /*02c6*/ 	.byte	0xff
	.zero		1


	//   ....[28]....
        /*02c8*/ 	.word	0x00004180
        /*02cc*/ 	.word	0x00000000
        /*02d0*/ 	.word	0x00000000
        /*02d4*/ 	.short	0x010a
        /*02d6*/ 	.byte	0xff
	.zero		1


	//   ....[29]....
        /*02d8*/ 	.word	0x000041e0
        /*02dc*/ 	.word	0x00000000
        /*02e0*/ 	.word	0x00000060
        /*02e4*/ 	.short	0x010a
        /*02e6*/ 	.byte	0xff
	.zero		1


	//   ....[30]....
        /*02e8*/ 	.word	0x00004250
        /*02ec*/ 	.word	0x00000004
        /*02f0*/ 	.word	0x00000050
        /*02f4*/ 	.short	0x010a
        /*02f6*/ 	.byte	0xff
	.zero		1


	//----- nvinfo : EIATTR_NUM_MBARRIERS
	.align		4
.L_44:
        /*02f8*/ 	.byte	0x03, 0x38
        /*02fa*/ 	.short	0x000e


	//----- nvinfo : EIATTR_EXIT_INSTR_OFFSETS
	.align		4
        /*02fc*/ 	.byte	0x04, 0x1c
        /*02fe*/ 	.short	(.L_46 - .L_45)


	//   ....[0]....
.L_45:
        /*0300*/ 	.word	0x00001910


	//   ....[1]....
        /*0304*/ 	.word	0x00003fc0


	//----- nvinfo : EIATTR_REQNTID
	.align		4
.L_46:
        /*0308*/ 	.byte	0x04, 0x10
        /*030a*/ 	.short	(.L_48 - .L_47)
.L_47:
        /*030c*/ 	.word	0x000000c0
        /*0310*/ 	.word	0x00000001
        /*0314*/ 	.word	0x00000001


	//----- nvinfo : EIATTR_CRS_STACK_SIZE
	.align		4
.L_48:
        /*0318*/ 	.byte	0x04, 0x1e
        /*031a*/ 	.short	(.L_50 - .L_49)
.L_49:
        /*031c*/ 	.word	0x00000000


	//----- nvinfo : EIATTR_CBANK_PARAM_SIZE
	.align		4
.L_50:
        /*0320*/ 	.byte	0x03, 0x19
        /*0322*/ 	.short	0x0268


	//----- nvinfo : EIATTR_PARAM_CBANK
	.align		4
        /*0324*/ 	.byte	0x04, 0x0a
        /*0326*/ 	.short	(.L_52 - .L_51)
	.align		4
.L_51:
        /*0328*/ 	.word	index@(.nv.constant0.kernel_cutlass_kernel_cudnngemm_swigludense_gemm_persistent_swigluPersistentDenseGemmKernel_object_at__TiledMMA_ThrLayoutVMNK11110000_PermutationMNK____MMAAtom_ThrID10_ShapeMNK12812816_TV_0)
        /*032c*/ 	.short	0x0380
        /*032e*/ 	.short	0x0268


	//----- nvinfo : EIATTR_SW_WAR
	.align		4
.L_52:
        /*0330*/ 	.byte	0x04, 0x36
        /*0332*/ 	.short	(.L_54 - .L_53)
.L_53:
        /*0334*/ 	.word	0x00000008
.L_54:


//--------------------- .nv.compat                --------------------------
	.section	.nv.compat,"",@"SHT_CUDA_COMPAT_INFO"
	.align	4
        /*0000*/ 	.byte	0x02, 0x02, 0x02, 0x00, 0x02, 0x05, 0x05, 0x00, 0x02, 0x03, 0x01, 0x00, 0x02, 0x06, 0x01, 0x00


//--------------------- .nv.callgraph             --------------------------
	.section	.nv.callgraph,"",@"SHT_CUDA_CALLGRAPH"
	.align	4
	.sectionentsize	8
	.align		4
        /*0000*/ 	.word	0x00000000
	.align		4
        /*0004*/ 	.word	0xffffffff
	.align		4
        /*0008*/ 	.word	0x00000000
	.align		4
        /*000c*/ 	.word	0xfffffffe
	.align		4
        /*0010*/ 	.word	0x00000000
	.align		4
        /*0014*/ 	.word	0xfffffffd
	.align		4
        /*0018*/ 	.word	0x00000000
	.align		4
        /*001c*/ 	.word	0xfffffffc


//--------------------- .text.kernel_cutlass_kernel_cudnngemm_swigludense_gemm_persistent_swigluPersistentDenseGemmKernel_object_at__TiledMMA_ThrLayoutVMNK11110000_PermutationMNK____MMAAtom_ThrID10_ShapeMNK12812816_TV_0 --------------------------
	.section	.text.kernel_cutlass_kernel_cudnngemm_swigludense_gemm_persistent_swigluPersistentDenseGemmKernel_object_at__TiledMMA_ThrLayoutVMNK11110000_PermutationMNK____MMAAtom_ThrID10_ShapeMNK12812816_TV_0,"ax",@progbits
	.align	128
        .global         kernel_cutlass_kernel_cudnngemm_swigludense_gemm_persistent_swigluPersistentDenseGemmKernel_object_at__TiledMMA_ThrLayoutVMNK11110000_PermutationMNK____MMAAtom_ThrID10_ShapeMNK12812816_TV_0
        .type           kernel_cutlass_kernel_cudnngemm_swigludense_gemm_persistent_swigluPersistentDenseGemmKernel_object_at__TiledMMA_ThrLayoutVMNK11110000_PermutationMNK____MMAAtom_ThrID10_ShapeMNK12812816_TV_0,@function
        .size           kernel_cutlass_kernel_cudnngemm_swigludense_gemm_persistent_swigluPersistentDenseGemmKernel_object_at__TiledMMA_ThrLayoutVMNK11110000_PermutationMNK____MMAAtom_ThrID10_ShapeMNK12812816_TV_0,(.L_x_57 - kernel_cutlass_kernel_cudnngemm_swigludense_gemm_persistent_swigluPersistentDenseGemmKernel_object_at__TiledMMA_ThrLayoutVMNK11110000_PermutationMNK____MMAAtom_ThrID10_ShapeMNK12812816_TV_0)
        .other          kernel_cutlass_kernel_cudnngemm_swigludense_gemm_persistent_swigluPersistentDenseGemmKernel_object_at__TiledMMA_ThrLayoutVMNK11110000_PermutationMNK____MMAAtom_ThrID10_ShapeMNK12812816_TV_0,@"STO_CUDA_ENTRY STV_DEFAULT"
kernel_cutlass_kernel_cudnngemm_swigludense_gemm_persistent_swigluPersistentDenseGemmKernel_object_at__TiledMMA_ThrLayoutVMNK11110000_PermutationMNK____MMAAtom_ThrID10_ShapeMNK12812816_TV_0:
.text.kernel_cutlass_kernel_cudnngemm_swigludense_gemm_persistent_swigluPersistentDenseGemmKernel_object_at__TiledMMA_ThrLayoutVMNK11110000_PermutationMNK____MMAAtom_ThrID10_ShapeMNK12812816_TV_0:
[----:B------:R-:W1:Y:S01]  /*0000*/  LDC R1, c[0x0][0x37c] ;  /* 0x0000df00ff017b82 */ /* 0x000e620000000800 */
[----:B------:R-:W2:Y:S07]  /*0010*/  S2R R2, SR_TID.X ;  /* 0x0000000000027919 */ /* 0x000eae0000002100 */
[----:B------:R-:W3:Y:S01]  /*0020*/  S2UR UR12, SR_CgaCtaId ;  /* 0x00000000000c79c3 */ /* 0x000ee20000008800 */
[----:B------:R-:W4:Y:S01]  /*0030*/  LDCU.U8 UR5, c[0x0][0x382] ;  /* 0x00007040ff0577ac */ /* 0x000f220008000000 */
[----:B------:R-:W5:Y:S01]  /*0040*/  LDCU.U8 UR4, c[0x0][0x381] ;  /* 0x00007020ff0477ac */ /* 0x000f620008000000 */
[----:B------:R-:W2:Y:S01]  /*0050*/  LDCU UR6, c[0x0][0x36c] ;  /* 0x00006d80ff0677ac */ /* 0x000ea20008000800 */
[----:B----4-:R-:W-:-:S02]  /*0060*/  ULOP3.LUT UR5, UR5, 0x1, URZ, 0xc0, !UPT ;  /* 0x0000000105057892 */ /* 0x010fc4000f8ec0ff */
[----:B-----5:R-:W-:Y:S02]  /*0070*/  ULOP3.LUT UR4, UR4, 0x1, URZ, 0xc0, !UPT ;  /* 0x0000000104047892 */ /* 0x020fe4000f8ec0ff */
[----:B---3--:R-:W-:Y:S02]  /*0080*/  USHF.R.S32.HI UR7, URZ, 0x1f, UR12 ;  /* 0x0000001fff077899 */ /* 0x008fe4000801140c */
[----:B--2---:R-:W-:Y:S02]  /*0090*/  UISETP.EQ.U32.AND UP2, UPT, UR6, 0x1, UPT ;  /* 0x000000010600788c */ /* 0x004fe4000bf42070 */
[----:B------:R-:W-:Y:S01]  /*00a0*/  ULEA.HI UR7, UR7, UR12, URZ, 0x2 ;  /* 0x0000000c07077291 */ /* 0x000fe2000f8f10ff */
[----:B------:R-:W-:Y:S01]  /*00b0*/  SHF.R.U32.HI R0, RZ, 0x5, R2 ;  /* 0x00000005ff007819 */ /* 0x000fe20000011602 */
[----:B------:R-:W-:Y:S02]  /*00c0*/  UISETP.NE.U32.AND UP6, UPT, UR5, 0x1, UPT ;  /* 0x000000010500788c */ /* 0x000fe4000bfc5070 */
[----:B------:R-:W-:Y:S01]  /*00d0*/  ULOP3.LUT UR7, UR7, 0xfffffffc, URZ, 0xc0, !UPT ;  /* 0xfffffffc07077892 */ /* 0x000fe2000f8ec0ff */
[----:B------:R-:W-:Y:S01]  /*00e0*/  R2UR UR21, R0 ;  /* 0x00000000001572ca */ /* 0x000fe200000e0000 */
[----:B------:R-:W-:-:S02]  /*00f0*/  UISETP.NE.U32.AND UP5, UPT, UR4, 0x1, UPT ;  /* 0x000000010400788c */ /* 0x000fc4000bfa5070 */
[----:B------:R-:W-:-:S10]  /*0100*/  UIADD3 UR23, UPT, UPT, -UR7, UR12, URZ ;  /* 0x0000000c07177290 */ /* 0x000fd4000fffe1ff */
[----:B------:R-:W-:Y:S02]  /*0110*/  UISETP.NE.AND UP4, UPT, UR21, 0x5, UPT ;  /* 0x000000051500788c */ /* 0x000fe4000bf85270 */
[----:B------:R-:W-:-:S07]  /*0120*/  UISETP.NE.AND UP3, UPT, UR21, URZ, UPT ;  /* 0x000000ff1500728c */ /* 0x000fce000bf65270 */
[----:B-1----:R-:W-:Y:S05]  /*0130*/  BRA.U UP4, `(.L_x_0) ;  /* 0x0000000104387547 */ /* 0x002fea000b800000 */
[----:B------:R-:W1:Y:S02]  /*0140*/  LDCU.64 UR4, c[0x0][0x348] ;  /* 0x00006900ff0477ac */ /* 0x000e640008000a00 */
[----:B-1----:R-:W-:Y:S02]  /*0150*/  UIADD3 UR10, UP1, UPT, UR4, 0x40, URZ ;  /* 0x00000040040a7890 */ /* 0x002fe4000ff3e0ff */
[----:B------:R-:W-:Y:S02]  /*0160*/  UIADD3 UR8, UP0, UPT, UR4, 0xc0, URZ ;  /* 0x000000c004087890 */ /* 0x000fe4000ff1e0ff */
[----:B------:R-:W-:Y:S02]  /*0170*/  UIADD3.X UR11, UPT, UPT, URZ, UR5, URZ, UP1, !UPT ;  /* 0x00000005ff0b7290 */ /* 0x000fe40008ffe4ff */
[----:B------:R-:W-:Y:S02]  /*0180*/  UIADD3 UR6, UP1, UPT, UR4, 0x140, URZ ;  /* 0x0000014004067890 */ /* 0x000fe4000ff3e0ff */
[----:B------:R-:W-:-:S02]  /*0190*/  UIADD3.X UR9, UPT, UPT, URZ, UR5, URZ, UP0, !UPT ;  /* 0x00000005ff097290 */ /* 0x000fc400087fe4ff */
[----:B------:R-:W-:Y:S02]  /*01a0*/  UIADD3 UR4, UP0, UPT, UR4, 0x1c0, URZ ;  /* 0x000001c004047890 */ /* 0x000fe4000ff1e0ff */
[----:B------:R-:W-:Y:S01]  /*01b0*/  UIADD3.X UR7, UPT, UPT, URZ, UR5, URZ, UP1, !UPT ;  /* 0x00000005ff077290 */ /* 0x000fe20008ffe4ff */
[----:B------:R1:W-:Y:S01]  /*01c0*/  UTMACCTL.PF [UR10] ;  /* 0x000000000a0079b9 */ /* 0x0003e20008040000 */
[----:B------:R-:W-:-:S03]  /*01d0*/  UIADD3.X UR5, UPT, UPT, URZ, UR5, URZ, UP0, !UPT ;  /* 0x00000005ff057290 */ /* 0x000fc600087fe4ff */
[----:B------:R1:W-:Y:S04]  /*01e0*/  UTMACCTL.PF [UR8] ;  /* 0x00000000080079b9 */ /* 0x0003e80008040000 */
[----:B------:R1:W-:Y:S02]  /*01f0*/  UTMACCTL.PF [UR6] ;  /* 0x00000000060079b9 */ /* 0x0003e40008040000 */
[----:B------:R1:W-:Y:S02]  /*0200*/  UTMACCTL.PF [UR4] ;  /* 0x00000000040079b9 */ /* 0x0003e40008040000 */
[----:B-1----:R-:W-:Y:S01]  /*0210*/  NOP ;  /* 0x0000000000007918 */ /* 0x002fe20000000000 */
.L_x_0:
[----:B------:R-:W-:Y:S05]  /*0220*/  BRA.U UP3, `(.L_x_1) ;  /* 0x0000000103587547 */ /* 0x000fea000b800000 */
[----:B------:R-:W-:Y:S01]  /*0230*/  UMOV UR5, 0x400 ;  /* 0x0000040000057882 */ /* 0x000fe20000000000 */
[----:B------:R-:W-:Y:S01]  /*0240*/  UMOV UR6, 0x1 ;  /* 0x0000000100067882 */ /* 0x000fe20000000000 */
[----:B------:R-:W-:Y:S02]  /*0250*/  ULEA UR5, UR12, UR5, 0x18 ;  /* 0x000000050c057291 */ /* 0x000fe4000f8ec0ff */
[----:B------:R-:W-:-:S04]  /*0260*/  UIADD3 UR6, UPT, UPT, -UR6, 0x100000, URZ ;  /* 0x0010000006067890 */ /* 0x000fc8000fffe1ff */
[----:B------:R-:W-:Y:S02]  /*0270*/  USHF.L.U32 UR7, UR6, 0xb, URZ ;  /* 0x0000000b06077899 */ /* 0x000fe400080006ff */
[----:B------:R-:W-:Y:S01]  /*0280*/  USHF.L.U32 UR6, UR6, 0x1, URZ ;  /* 0x0000000106067899 */ /* 0x000fe200080006ff */
[----:B------:R-:W-:Y:S02]  /*0290*/  UMOV UR4, 0x4 ;  /* 0x0000000400047882 */ /* 0x000fe40000000000 */
[----:B------:R-:W-:-:S04]  /*02a0*/  UIADD3 UR8, UPT, UPT, -UR4, 0x100000, URZ ;  /* 0x0010000004087890 */ /* 0x000fc8000fffe1ff */
[----:B------:R-:W-:Y:S02]  /*02b0*/  USHF.L.U32 UR9, UR8, 0xb, URZ ;  /* 0x0000000b08097899 */ /* 0x000fe400080006ff */
[----:B------:R-:W-:Y:S01]  /*02c0*/  USHF.L.U32 UR8, UR8, 0x1, URZ ;  /* 0x0000000108087899 */ /* 0x000fe200080006ff */
[----:B------:R-:W1:Y:S02]  /*02d0*/  FENCE.VIEW.ASYNC.S ;  /* 0x00000000000073c6 */ /* 0x000e640000000000 */
[----:B-1----:R1:W2:Y:S01]  /*02e0*/  SYNCS.EXCH.64 URZ, [UR5], UR6 ;  /* 0x0000000605ff75b2 */ /* 0x0022a20008000100 */
[----:B------:R1:W3:Y:S01]  /*02f0*/  SYNCS.EXCH.64 URZ, [UR5+0x8], UR6 ;  /* 0x0000080605ff75b2 */ /* 0x0002e20008000100 */
[----:B------:R1:W4:Y:S01]  /*0300*/  SYNCS.EXCH.64 URZ, [UR5+0x10], UR6 ;  /* 0x0000100605ff75b2 */ /* 0x0003220008000100 */
[----:B------:R1:W5:Y:S01]  /*0310*/  SYNCS.EXCH.64 URZ, [UR5+0x18], UR6 ;  /* 0x0000180605ff75b2 */ /* 0x0003620008000100 */
[----:B------:R1:W1:Y:S05]  /*0320*/  SYNCS.EXCH.64 URZ, [UR5+0x20], UR6 ;  /* 0x0000200605ff75b2 */ /* 0x00026a0008000100 */
[----:B------:R1:W1:Y:S01]  /*0330*/  SYNCS.EXCH.64 URZ, [UR5+0x28], UR8 ;  /* 0x0000280805ff75b2 */ /* 0x0002620008000100 */
[----:B------:R1:W1:Y:S01]  /*0340*/  SYNCS.EXCH.64 URZ, [UR5+0x30], UR8 ;  /* 0x0000300805ff75b2 */ /* 0x0002620008000100 */
[----:B------:R1:W1:Y:S01]  /*0350*/  SYNCS.EXCH.64 URZ, [UR5+0x38], UR8 ;  /* 0x0000380805ff75b2 */ /* 0x0002620008000100 */
[----:B------:R1:W1:Y:S01]  /*0360*/  SYNCS.EXCH.64 URZ, [UR5+0x40], UR8 ;  /* 0x0000400805ff75b2 */ /* 0x0002620008000100 */
[----:B------:R1:W1:Y:S01]  /*0370*/  SYNCS.EXCH.64 URZ, [UR5+0x48], UR8 ;  /* 0x0000480805ff75b2 */ /* 0x0002620008000100 */
[----:B------:R-:W-:Y:S01]  /*0380*/  NOP ;  /* 0x0000000000007918 */ /* 0x000fe20000000000 */
.L_x_1:
[----:B------:R-:W-:Y:S01]  /*0390*/  NOP ;  /* 0x0000000000007918 */ /* 0x000fe20000000000 */
[----:B------:R-:W-:Y:S05]  /*03a0*/  BRA.U !UP2, `(.L_x_2) ;  /* 0x000000010a087547 */ /* 0x000fea000b800000 */
[----:B-12345:R-:W-:Y:S01]  /*03b0*/  UCGABAR_ARV ;  /* 0x00000000000079c7 */ /* 0x03efe20008000000 */
[----:B------:R-:W-:Y:S05]  /*03c0*/  BRA `(.L_x_3) ;  /* 0x0000000000047947 */ /* 0x000fea0003800000 */
.L_x_2:
[----:B-12345:R-:W-:Y:S01]  /*03d0*/  NOP ;  /* 0x0000000000007918 */ /* 0x03efe20000000000 */
.L_x_3:
[----:B------:R-:W-:Y:S05]  /*03e0*/  BRA.U !UP2, `(.L_x_4) ;  /* 0x000000010a0c7547 */ /* 0x000fea000b800000 */
[----:B------:R-:W-:Y:S01]  /*03f0*/  UCGABAR_WAIT ;  /* 0x0000000000007dc7 */ /* 0x000fe20008000000 */
[----:B------:R-:W-:Y:S01]  /*0400*/  CCTL.IVALL ;  /* 0x00000000ff00798f */ /* 0x000fe20002000000 */
[----:B------:R-:W-:Y:S05]  /*0410*/  BRA `(.L_x_5) ;  /* 0x0000000000047947 */ /* 0x000fea0003800000 */
.L_x_4:
[----:B------:R-:W-:Y:S06]  /*0420*/  BAR.SYNC.DEFER_BLOCKING 0x0 ;  /* 0x0000000000007b1d */ /* 0x000fec0000010000 */
.L_x_5:
[----:B------:R-:W-:Y:S05]  /*0430*/  BRA.U UP3, `(.L_x_6) ;  /* 0x0000000103407547 */ /* 0x000fea000b800000 */
[----:B------:R-:W-:Y:S01]  /*0440*/  UMOV UR6, 0x400 ;  /* 0x0000040000067882 */ /* 0x000fe20000000000 */
[----:B------:R-:W-:Y:S01]  /*0450*/  UMOV UR5, 0x1 ;  /* 0x0000000100057882 */ /* 0x000fe20000000000 */
[----:B------:R-:W-:Y:S01]  /*0460*/  UMOV UR4, 0x4 ;  /* 0x0000000400047882 */ /* 0x000fe20000000000 */
[----:B------:R-:W-:Y:S02]  /*0470*/  ULEA UR6, UR12, UR6, 0x18 ;  /* 0x000000060c067291 */ /* 0x000fe4000f8ec0ff */
[----:B------:R-:W-:-:S04]  /*0480*/  UIADD3 UR8, UPT, UPT, -UR5, 0x100000, URZ ;  /* 0x0010000005087890 */ /* 0x000fc8000fffe1ff */
[----:B------:R-:W-:Y:S02]  /*0490*/  USHF.L.U32 UR9, UR8, 0xb, URZ ;  /* 0x0000000b08097899 */ /* 0x000fe400080006ff */
[----:B------:R-:W-:Y:S02]  /*04a0*/  USHF.L.U32 UR8, UR8, 0x1, URZ ;  /* 0x0000000108087899 */ /* 0x000fe400080006ff */
[----:B------:R-:W-:-:S04]  /*04b0*/  UIADD3 UR4, UPT, UPT, -UR4, 0x100000, URZ ;  /* 0x0010000004047890 */ /* 0x000fc8000fffe1ff */
[----:B------:R-:W-:Y:S02]  /*04c0*/  USHF.L.U32 UR5, UR4, 0xb, URZ ;  /* 0x0000000b04057899 */ /* 0x000fe400080006ff */
[----:B------:R-:W-:Y:S01]  /*04d0*/  USHF.L.U32 UR4, UR4, 0x1, URZ ;  /* 0x0000000104047899 */ /* 0x000fe200080006ff */
[----:B------:R-:W1:Y:S03]  /*04e0*/  FENCE.VIEW.ASYNC.S ;  /* 0x00000000000073c6 */ /* 0x000e660000000000 */
[----:B-1----:R1:W2:Y:S01]  /*04f0*/  SYNCS.EXCH.64 URZ, [UR6+0x50], UR8 ;  /* 0x0000500806ff75b2 */ /* 0x0022a20008000100 */
[----:B------:R1:W3:Y:S07]  /*0500*/  SYNCS.EXCH.64 URZ, [UR6+0x58], UR8 ;  /* 0x0000580806ff75b2 */ /* 0x0002ee0008000100 */
[----:B------:R1:W4:Y:S01]  /*0510*/  SYNCS.EXCH.64 URZ, [UR6+0x60], UR4 ;  /* 0x0000600406ff75b2 */ /* 0x0003220008000100 */
[----:B------:R1:W5:Y:S01]  /*0520*/  SYNCS.EXCH.64 URZ, [UR6+0x68], UR4 ;  /* 0x0000680406ff75b2 */ /* 0x0003620008000100 */
[----:B------:R-:W-:Y:S01]  /*0530*/  NOP ;  /* 0x0000000000007918 */ /* 0x000fe20000000000 */
.L_x_6:
[----:B------:R-:W-:Y:S01]  /*0540*/  NOP ;  /* 0x0000000000007918 */ /* 0x000fe20000000000 */
[----:B------:R-:W-:Y:S05]  /*0550*/  BRA.U !UP2, `(.L_x_7) ;  /* 0x000000010a087547 */ /* 0x000fea000b800000 */
[----:B--2345:R-:W-:Y:S01]  /*0560*/  UCGABAR_ARV ;  /* 0x00000000000079c7 */ /* 0x03cfe20008000000 */
[----:B------:R-:W-:Y:S05]  /*0570*/  BRA `(.L_x_8) ;  /* 0x0000000000047947 */ /* 0x000fea0003800000 */
.L_x_7:
[----:B--2345:R-:W-:Y:S01]  /*0580*/  NOP ;  /* 0x0000000000007918 */ /* 0x03cfe20000000000 */
.L_x_8:
[----:B------:R-:W-:Y:S05]  /*0590*/  BRA.U !UP2, `(.L_x_9) ;  /* 0x000000010a0c7547 */ /* 0x000fea000b800000 */
[----:B------:R-:W-:Y:S01]  /*05a0*/  UCGABAR_WAIT ;  /* 0x0000000000007dc7 */ /* 0x000fe20008000000 */
[----:B------:R-:W-:Y:S01]  /*05b0*/  CCTL.IVALL ;  /* 0x00000000ff00798f */ /* 0x000fe20002000000 */
[----:B------:R-:W-:Y:S05]  /*05c0*/  BRA `(.L_x_10) ;  /* 0x0000000000047947 */ /* 0x000fea0003800000 */
.L_x_9:
[----:B------:R-:W-:Y:S06]  /*05d0*/  BAR.SYNC.DEFER_BLOCKING 0x0 ;  /* 0x0000000000007b1d */ /* 0x000fec0000010000 */
.L_x_10:
[----:B------:R-:W-:Y:S01]  /*05e0*/  NOP ;  /* 0x0000000000007918 */ /* 0x000fe20000000000 */
[----:B------:R-:W-:Y:S05]  /*05f0*/  BRA.U !UP2, `(.L_x_11) ;  /* 0x000000010a087547 */ /* 0x000fea000b800000 */
[----:B------:R-:W-:Y:S01]  /*0600*/  UCGABAR_ARV ;  /* 0x00000000000079c7 */ /* 0x000fe20008000000 */
[----:B------:R-:W-:Y:S05]  /*0610*/  BRA `(.L_x_12) ;  /* 0x0000000000047947 */ /* 0x000fea0003800000 */
.L_x_11:
[----:B------:R-:W-:Y:S01]  /*0620*/  NOP ;  /* 0x0000000000007918 */ /* 0x000fe20000000000 */
.L_x_12:
[----:B------:R-:W-:Y:S05]  /*0630*/  BRA.U !UP2, `(.L_x_13) ;  /* 0x000000010a0c7547 */ /* 0x000fea000b800000 */
[----:B------:R-:W-:Y:S01]  /*0640*/  UCGABAR_WAIT ;  /* 0x0000000000007dc7 */ /* 0x000fe20008000000 */
[----:B------:R-:W-:Y:S01]  /*0650*/  CCTL.IVALL ;  /* 0x00000000ff00798f */ /* 0x000fe20002000000 */
[----:B------:R-:W-:Y:S05]  /*0660*/  BRA `(.L_x_14) ;  /* 0x0000000000047947 */ /* 0x000fea0003800000 */
.L_x_13:
[----:B------:R-:W-:Y:S06]  /*0670*/  BAR.SYNC.DEFER_BLOCKING 0x0 ;  /* 0x0000000000007b1d */ /* 0x000fec0000010000 */
.L_x_14:
[----:B------:R-:W2:Y:S01]  /*0680*/  LDCU.U8 UR20, c[0x0][0x5c8] ;  /* 0x0000b900ff1477ac */ /* 0x000ea20008000000 */
[----:B------:R-:W3:Y:S01]  /*0690*/  LDCU.U8 UR19, c[0x0][0x5c9] ;  /* 0x0000b920ff1377ac */ /* 0x000ee20008000000 */
[----:B------:R-:W4:Y:S01]  /*06a0*/  LDCU.U8 UR18, c[0x0][0x5d4] ;  /* 0x0000ba80ff1277ac */ /* 0x000f220008000000 */
[----:B------:R-:W5:Y:S01]  /*06b0*/  LDCU.U8 UR17, c[0x0][0x5d5] ;  /* 0x0000baa0ff1177ac */ /* 0x000f620008000000 */
[----:B------:R-:W1:Y:S01]  /*06c0*/  LDCU.U8 UR16, c[0x0][0x5e1] ;  /* 0x0000bc20ff1077ac */ /* 0x000e620008000000 */
[----:B------:R-:W1:Y:S01]  /*06d0*/  LDCU.U8 UR15, c[0x0][0x5e0] ;  /* 0x0000bc00ff0f77ac */ /* 0x000e620008000000 */
[----:B------:R-:W-:Y:S05]  /*06e0*/  BRA.U UP4, `(.L_x_15) ;  /* 0x0000000904547547 */ /* 0x000fea000b800000 */
[----:B------:R-:W5:Y:S01]  /*06f0*/  S2UR UR22, SR_CTAID.Z ;  /* 0x00000000001679c3 */ /* 0x000f620000002700 */
[----:B------:R-:W-:Y:S01]  /*0700*/  UMOV UR14, 0x1 ;  /* 0x00000001000e7882 */ /* 0x000fe20000000000 */
[----:B------:R-:W-:Y:S01]  /*0710*/  UMOV UR13, URZ ;  /* 0x000000ff000d7c82 */ /* 0x000fe20008000000 */
[----:B-----5:R-:W-:-:S09]  /*0720*/  UISETP.GT.U32.AND UP0, UPT, UR22, 0xff, UPT ;  /* 0x000000ff1600788c */ /* 0x020fd2000bf04070 */
[----:B------:R-:W-:Y:S05]  /*0730*/  BRA.U UP0, `(.L_x_16) ;  /* 0x0000000500d47547 */ /* 0x000fea000b800000 */
[----:B-1----:R-:W1:Y:S01]  /*0740*/  LDCU.64 UR4, c[0x0][0x5c0] ;  /* 0x0000b800ff0477ac */ /* 0x002e620008000a00 */
[----:B------:R-:W5:Y:S01]  /*0750*/  S2UR UR28, SR_CTAID.X ;  /* 0x00000000001c79c3 */ /* 0x000f620000002500 */
[----:B------:R-:W4:Y:S01]  /*0760*/  LDCU UR9, c[0x0][0x374] ;  /* 0x00006e80ff0977ac */ /* 0x000f220008000800 */
[----:B------:R-:W4:Y:S01]  /*0770*/  LDCU UR8, c[0x0][0x370] ;  /* 0x00006e00ff0877ac */ /* 0x000f220008000800 */
[----:B------:R-:W3:Y:S01]  /*0780*/  LDCU UR26, c[0x0][0x378] ;  /* 0x00006f00ff1a77ac */ /* 0x000ee20008000800 */
[----:B------:R-:W-:Y:S01]  /*0790*/  UMOV UR13, URZ ;  /* 0x000000ff000d7c82 */ /* 0x000fe20008000000 */
[----:B------:R-:W-:Y:S01]  /*07a0*/  UMOV UR14, 0x1 ;  /* 0x00000001000e7882 */ /* 0x000fe20000000000 */
[----:B-1----:R-:W-:-:S04]  /*07b0*/  UIMAD.WIDE.U32 UR6, UR22, UR5, URZ ;  /* 0x00000005160672a5 */ /* 0x002fc8000f8e00ff */
[----:B------:R-:W-:Y:S02]  /*07c0*/  UIADD3 UR5, UPT, UPT, UR22, -UR7, URZ ;  /* 0x8000000716057290 */ /* 0x000fe4000fffe0ff */
[----:B-----5:R-:W-:Y:S02]  /*07d0*/  USHF.L.U32 UR28, UR28, 0x7, URZ ;  /* 0x000000071c1c7899 */ /* 0x020fe400080006ff */
[----:B--2---:R-:W-:-:S03]  /*07e0*/  USHF.R.U32.HI UR5, URZ, UR20, UR5 ;  /* 0x00000014ff057299 */ /* 0x004fc60008011605 */
[----:B------:R-:W1:Y:S01]  /*07f0*/  LDCU UR6, c[0x0][0x5d0] ;  /* 0x0000ba00ff0677ac */ /* 0x000e620008000800 */
[----:B------:R-:W-:Y:S02]  /*0800*/  UIADD3 UR5, UPT, UPT, UR7, UR5, URZ ;  /* 0x0000000507057290 */ /* 0x000fe4000fffe0ff */
[----:B----4-:R-:W-:Y:S02]  /*0810*/  UIMAD UR8, UR9, UR8, URZ ;  /* 0x00000008090872a4 */ /* 0x010fe4000f8e02ff */
[----:B---3--:R-:W-:Y:S02]  /*0820*/  USHF.R.U32.HI UR11, URZ, UR19, UR5 ;  /* 0x00000013ff0b7299 */ /* 0x008fe40008011605 */
[----:B------:R-:W-:Y:S02]  /*0830*/  UIMAD UR26, UR8, UR26, URZ ;  /* 0x0000001a081a72a4 */ /* 0x000fe4000f8e02ff */
[----:B------:R-:W-:Y:S02]  /*0840*/  UIADD3 UR11, UPT, UPT, -UR11, URZ, URZ ;  /* 0x000000ff0b0b7290 */ /* 0x000fe4000fffe1ff */
[----:B------:R-:W-:-:S02]  /*0850*/  ULOP3.LUT UR28, UR28, 0x180, URZ, 0xc0, !UPT ;  /* 0x000001801c1c7892 */ /* 0x000fc4000f8ec0ff */
[----:B------:R-:W-:Y:S01]  /*0860*/  UIMAD UR11, UR11, UR4, UR22 ;  /* 0x000000040b0b72a4 */ /* 0x000fe2000f8e0216 */
[----:B------:R-:W2:Y:S03]  /*0870*/  LDCU.64 UR4, c[0x0][0x5d8] ;  /* 0x0000bb00ff0477ac */ /* 0x000ea60008000a00 */
[----:B-1----:R-:W-:-:S04]  /*0880*/  UIMAD.WIDE.U32 UR6, UR11, UR6, URZ ;  /* 0x000000060b0672a5 */ /* 0x002fc8000f8e00ff */
[----:B------:R-:W-:-:S04]  /*0890*/  UIADD3 UR6, UPT, UPT, UR11, -UR7, URZ ;  /* 0x800000070b067290 */ /* 0x000fc8000fffe0ff */
[----:B------:R-:W-:-:S04]  /*08a0*/  USHF.R.U32.HI UR6, URZ, UR18, UR6 ;  /* 0x00000012ff067299 */ /* 0x000fc80008011606 */
[----:B------:R-:W-:-:S04]  /*08b0*/  UIADD3 UR6, UPT, UPT, UR7, UR6, URZ ;  /* 0x0000000607067290 */ /* 0x000fc8000fffe0ff */
[----:B------:R-:W-:-:S04]  /*08c0*/  USHF.R.U32.HI UR6, URZ, UR17, UR6 ;  /* 0x00000011ff067299 */ /* 0x000fc80008011606 */
[----:B--2---:R-:W-:-:S07]  /*08d0*/  UIMAD.WIDE.U32 UR24, UR6, UR5, URZ ;  /* 0x00000005061872a5 */ /* 0x004fce000f8e00ff */
[----:B------:R-:W-:Y:S02]  /*08e0*/  UMOV UR7, UR25 ;  /* 0x0000001900077c82 */ /* 0x000fe40008000000 */
[----:B------:R-:W-:Y:S02]  /*08f0*/  UIADD3 UR5, UPT, UPT, UR6, -UR7, URZ ;  /* 0x8000000706057290 */ /* 0x000fe4000fffe0ff */
[----:B------:R-:W1:Y:S02]  /*0900*/  LDCU.64 UR24, c[0x0][0x348] ;  /* 0x00006900ff1877ac */ /* 0x000e640008000a00 */
[----:B------:R-:W-:-:S04]  /*0910*/  USHF.R.U32.HI UR5, URZ, UR15, UR5 ;  /* 0x0000000fff057299 */ /* 0x000fc80008011605 */
[----:B------:R-:W-:-:S04]  /*0920*/  UIADD3 UR7, UPT, UPT, UR7, UR5, URZ ;  /* 0x0000000507077290 */ /* 0x000fc8000fffe0ff */
[----:B------:R-:W-:-:S03]  /*0930*/  USHF.R.U32.HI UR7, URZ, UR16, UR7 ;  /* 0x00000010ff077299 */ /* 0x000fc60008011607 */
[----:B------:R-:W2:Y:S01]  /*0940*/  LDCU UR5, c[0x0][0x5cc] ;  /* 0x0000b980ff0577ac */ /* 0x000ea20008000800 */
[----:B------:R-:W-:-:S04]  /*0950*/  UIADD3 UR7, UPT, UPT, -UR7, URZ, URZ ;  /* 0x000000ff07077290 */ /* 0x000fc8000fffe1ff */
[----:B------:R-:W-:Y:S02]  /*0960*/  UIMAD UR4, UR7, UR4, UR6 ;  /* 0x00000004070472a4 */ /* 0x000fe4000f8e0206 */
[----:B------:R-:W-:Y:S01]  /*0970*/  UIADD3 UR6, UPT, UPT, -UR6, URZ, URZ ;  /* 0x000000ff06067290 */ /* 0x000fe2000fffe1ff */
[----:B------:R-:W-:Y:S02]  /*0980*/  UMOV UR7, 0x400 ;  /* 0x0000040000077882 */ /* 0x000fe40000000000 */
[----:B------:R-:W-:Y:S02]  /*0990*/  ULEA UR12, UR12, UR7, 0x18 ;  /* 0x000000070c0c7291 */ /* 0x000fe4000f8ec0ff */
[----:B------:R-:W-:Y:S02]  /*09a0*/  USHF.R.S32.HI UR7, URZ, 0x1f, UR26 ;  /* 0x0000001fff077899 */ /* 0x000fe4000801141a */
[----:B------:R-:W-:Y:S02]  /*09b0*/  ULEA UR27, UR23, UR12, 0xc ;  /* 0x0000000c171b7291 */ /* 0x000fe4000f8e60ff */
[----:B------:R-:W-:-:S02]  /*09c0*/  ULEA.HI UR26, UR7, UR26, URZ, 0x2 ;  /* 0x0000001a071a7291 */ /* 0x000fc4000f8f10ff */
[----:B-12---:R-:W-:-:S12]  /*09d0*/  UIMAD UR11, UR6, UR5, UR11 ;  /* 0x00000005060b72a4 */ /* 0x006fd8000f8e020b */
.L_x_20:
[----:B------:R-:W-:Y:S01]  /*09e0*/  USHF.L.U32 UR5, UR14, 0x1f, URZ ;  /* 0x0000001f0e057899 */ /* 0x000fe200080006ff */
[----:B------:R-:W-:Y:S01]  /*09f0*/  HFMA2 R3, -RZ, RZ, 0, -0.0 ;  /* 0x00008000ff037431 */ /* 0x000fe200000001ff */
[----:B------:R-:W-:Y:S02]  /*0a00*/  ULEA UR6, UR13, UR12, 0x3 ;  /* 0x0000000c0d067291 */ /* 0x000fe4000f8e18ff */
[----:B------:R-:W-:Y:S02]  /*0a10*/  ULEA UR7, UR4, UR23, 0x2 ;  /* 0x0000001704077291 */ /* 0x000fe4000f8e10ff */
[----:B------:R-:W-:Y:S01]  /*0a20*/  MOV R0, UR5 ;  /* 0x0000000500007c02 */ /* 0x000fe20008000f00 */
[----:B------:R-:W-:Y:S02]  /*0a30*/  UIADD3 UR36, UP1, UPT, UR24, 0x40, URZ ;  /* 0x0000004018247890 */ /* 0x000fe4000ff3e0ff */
[----:B------:R-:W-:Y:S02]  /*0a40*/  UIADD3 UR34, UP0, UPT, UR24, 0xc0, URZ ;  /* 0x000000c018227890 */ /* 0x000fe4000ff1e0ff */
[----:B----4-:R1:W2:Y:S01]  /*0a50*/  SYNCS.PHASECHK.TRANS64.TRYWAIT P2, [UR6+0x28], R0 ;  /* 0x00002800ff0075a7 */ /* 0x0102a20008041106 */
[----:B------:R-:W-:-:S02]  /*0a60*/  ULEA UR11, UR11, UR28, 0x9 ;  /* 0x0000001c0b0b7291 */ /* 0x000fc4000f8e48ff */
[----:B------:R-:W-:Y:S02]  /*0a70*/  UIADD3.X UR37, UPT, UPT, URZ, UR25, URZ, UP1, !UPT ;  /* 0x00000019ff257290 */ /* 0x000fe40008ffe4ff */
[----:B------:R-:W-:Y:S02]  /*0a80*/  UIADD3.X UR35, UPT, UPT, URZ, UR25, URZ, UP0, !UPT ;  /* 0x00000019ff237290 */ /* 0x000fe400087fe4ff */
[----:B------:R-:W-:Y:S01]  /*0a90*/  USHF.L.U32 UR7, UR7, 0x5, URZ ;  /* 0x0000000507077899 */ /* 0x000fe200080006ff */
[----:B------:R-:W-:-:S11]  /*0aa0*/  UMOV UR32, URZ ;  /* 0x000000ff00207c82 */ /* 0x000fd60008000000 */
.L_x_19:
[----:B---3--:R-:W-:Y:S02]  /*0ab0*/  UIADD3 UR5, UPT, UPT, UR13, 0x1, URZ ;  /* 0x000000010d057890 */ /* 0x008fe4000fffe0ff */
[----:B------:R-:W-:Y:S02]  /*0ac0*/  USHF.L.U32 UR4, UR13, 0xd, URZ ;  /* 0x0000000d0d047899 */ /* 0x000fe400080006ff */
[----:B------:R-:W-:Y:S02]  /*0ad0*/  UISETP.NE.AND UP0, UPT, UR5, 0x5, UPT ;  /* 0x000000050500788c */ /* 0x000fe4000bf05270 */
[----:B------:R-:W-:Y:S02]  /*0ae0*/  ULEA UR9, UR13, UR12, 0x3 ;  /* 0x0000000c0d097291 */ /* 0x000fe4000f8e18ff */
[----:B------:R-:W-:Y:S02]  /*0af0*/  UIADD3 UR8, UPT, UPT, UR12, UR4, UR4 ;  /* 0x000000040c087290 */ /* 0x000fe4000fffe004 */
[----:B------:R-:W-:-:S02]  /*0b00*/  USEL UR13, UR5, URZ, UP0 ;  /* 0x000000ff050d7287 */ /* 0x000fc40008000000 */
[----:B------:R-:W-:Y:S02]  /*0b10*/  USEL UR6, URZ, 0x1, UP0 ;  /* 0x00000001ff067887 */ /* 0x000fe40008000000 */
[----:B------:R-:W-:Y:S02]  /*0b20*/  USHF.L.U32 UR10, UR32, 0x6, URZ ;  /* 0x00000006200a7899 */ /* 0x000fe400080006ff */
[----:B------:R-:W-:Y:S02]  /*0b30*/  UIADD3 UR4, UPT, UPT, UR27, UR4, UR4 ;  /* 0x000000041b047290 */ /* 0x000fe4000fffe004 */
[----:B------:R-:W-:Y:S01]  /*0b40*/  UISETP.GT.U32.AND UP0, UPT, UR32, 0x3e, UPT ;  /* 0x0000003e2000788c */ /* 0x000fe2000bf04070 */
[----:B--2-4-:R-:W-:Y:S10]  /*0b50*/  @P2 BRA `(.L_x_17) ;  /* 0x0000000000102947 */ /* 0x014ff40003800000 */
[----:B------:R-:W-:-:S06]  /*0b60*/  USHF.L.U32 UR5, UR14, 0x1f, URZ ;  /* 0x0000001f0e057899 */ /* 0x000fcc00080006ff */
[----:B-1----:R-:W-:-:S04]  /*0b70*/  MOV R0, UR5 ;  /* 0x0000000500007c02 */ /* 0x002fc80008000f00 */
[----:B------:R-:W1:Y:S02]  /*0b80*/  SYNCS.PHASECHK.TRANS64.TRYWAIT P0, [UR9+0x28], R0 ;  /* 0x00002800ff0075a7 */ /* 0x000e640008001109 */
[----:B-1----:R-:W-:Y:S05]  /*0b90*/  @!P0 BRA `(.L_x_18) ;  /* 0x00000034000c8947 */ /* 0x002fea0003800000 */
.L_x_17:
[----:B------:R-:W-:Y:S02]  /*0ba0*/  ELECT P1, URZ, PT ;  /* 0x0000000000ff782f */ /* 0x000fe40003820000 */
[----:B------:R-:W-:Y:S01]  /*0bb0*/  PLOP3.LUT P0, PT, PT, PT, UP0, 0x80, 0x8 ;  /* 0x000000000008781c */ /* 0x000fe20003f0f008 */
[----:B------:R-:W-:Y:S01]  /*0bc0*/  ULOP3.LUT UR14, UR14, UR6, URZ, 0x3c, !UPT ;  /* 0x000000060e0e7292 */ /* 0x000fe2000f8e3cff */
[----:B------:R-:W-:Y:S01]  /*0bd0*/  PLOP3.LUT P2, PT, PT, PT, PT, 0x80, 0x8 ;  /* 0x000000000008781c */ /* 0x000fe20003f4f070 */
[----:B------:R-:W-:Y:S02]  /*0be0*/  UIADD3 UR8, UPT, UPT, UR8, 0xc400, URZ ;  /* 0x0000c40008087890 */ /* 0x000fe4000fffe0ff */
[----:B------:R-:W-:Y:S02]  /*0bf0*/  UIADD3 UR4, UPT, UPT, UR4, 0x20400, URZ ;  /* 0x0002040004047890 */ /* 0x000fe4000fffe0ff */
[----:B------:R-:W-:Y:S02]  /*0c00*/  @!UP0 USHF.L.U32 UR30, UR14, 0x1f, URZ ;  /* 0x0000001f0e1e8899 */ /* 0x000fe400080006ff */
[----:B------:R-:W-:Y:S01]  /*0c10*/  @!UP0 ULEA UR31, UR13, UR12, 0x3 ;  /* 0x0000000c0d1f8291 */ /* 0x000fe2000f8e18ff */
[----:B------:R-:W-:Y:S01]  /*0c20*/  UMOV UR29, 0xf0000 ;  /* 0x000f0000001d7882 */ /* 0x000fe20000000000 */
[----:B------:R-:W-:-:S02]  /*0c30*/  UMOV UR5, UR9 ;  /* 0x0000000900057c82 */ /* 0x000fc40008000000 */
[----:B-1----:R-:W-:Y:S01]  /*0c40*/  IMAD.U32 R0, RZ, RZ, UR30 ;  /* 0x0000001eff007e24 */ /* 0x002fe2000f8e00ff */
[----:B------:R-:W-:Y:S01]  /*0c50*/  UMOV UR6, UR10 ;  /* 0x0000000a00067c82 */ /* 0x000fe20008000000 */
[----:B------:R3:W-:Y:S01]  /*0c60*/  @P1 SYNCS.ARRIVE.TRANS64 RZ, [UR9], R3 ;  /* 0x00000003ffff19a7 */ /* 0x0007e20008000009 */
[----:B------:R3:W-:Y:S01]  /*0c70*/  UTMALDG.2D [UR8], [UR36], desc[URZ] ;  /* 0x0000ff08240075b4 */ /* 0x0007e20008009000 */
[----:B------:R-:W-:-:S04]  /*0c80*/  UIADD3 UR32, UPT, UPT, UR32, 0x1, URZ ;  /* 0x0000000120207890 */ /* 0x000fc8000fffe0ff */
[----:B------:R-:W-:Y:S01]  /*0c90*/  UISETP.NE.AND UP0, UPT, UR32, 0x40, UPT ;  /* 0x000000402000788c */ /* 0x000fe2000bf05270 */
[----:B------:R3:W-:Y:S01]  /*0ca0*/  UTMALDG.2D.MULTICAST [UR4], [UR34], UR29, desc[URZ] ;  /* 0x0000ff04220073b4 */ /* 0x0007e2000800981d */
[----:B------:R3:W4:Y:S07]  /*0cb0*/  @!P0 SYNCS.PHASECHK.TRANS64.TRYWAIT P2, [UR31+0x28], R0 ;  /* 0x00002800ff0085a7 */ /* 0x00072e000804111f */
[----:B------:R-:W-:Y:S05]  /*0cc0*/  BRA.U UP0, `(.L_x_19) ;  /* 0xfffffffd00787547 */ /* 0x000fea000b83ffff */
[----:B---3--:R-:W1:Y:S01]  /*0cd0*/  LDCU.64 UR4, c[0x0][0x5c0] ;  /* 0x0000b800ff0477ac */ /* 0x008e620008000a00 */
[----:B------:R-:W-:-:S04]  /*0ce0*/  ULEA.HI.SX32 UR22, UR26, UR22, 0x1e ;  /* 0x000000161a167291 */ /* 0x000fc8000f8ff2ff */
[----:B------:R-:W-:Y:S02]  /*0cf0*/  UISETP.GE.AND UP0, UPT, UR22, 0x100, UPT ;  /* 0x000001001600788c */ /* 0x000fe4000bf06270 */
[----:B-1----:R-:W-:Y:S01]  /*0d00*/  UIMAD.WIDE.U32 UR6, UR22, UR5, URZ ;  /* 0x00000005160672a5 */ /* 0x002fe2000f8e00ff */
[----:B------:R-:W1:Y:S03]  /*0d10*/  LDCU UR5, c[0x0][0x5d0] ;  /* 0x0000ba00ff0577ac */ /* 0x000e660008000800 */
[----:B------:R-:W-:-:S04]  /*0d20*/  UIADD3 UR6, UPT, UPT, UR22, -UR7, URZ ;  /* 0x8000000716067290 */ /* 0x000fc8000fffe0ff */
[----:B------:R-:W-:-:S04]  /*0d30*/  USHF.R.U32.HI UR6, URZ, UR20, UR6 ;  /* 0x00000014ff067299 */ /* 0x000fc80008011606 */
[----:B------:R-:W-:-:S04]  /*0d40*/  UIADD3 UR6, UPT, UPT, UR7, UR6, URZ ;  /* 0x0000000607067290 */ /* 0x000fc8000fffe0ff */
[----:B------:R-:W-:-:S04]  /*0d50*/  USHF.R.U32.HI UR11, URZ, UR19, UR6 ;  /* 0x00000013ff0b7299 */ /* 0x000fc80008011606 */
[----:B------:R-:W-:-:S04]  /*0d60*/  UIADD3 UR11, UPT, UPT, -UR11, URZ, URZ ;  /* 0x000000ff0b0b7290 */ /* 0x000fc8000fffe1ff */
[----:B------:R-:W-:-:S04]  /*0d70*/  UIMAD UR11, UR4, UR11, UR22 ;  /* 0x0000000b040b72a4 */ /* 0x000fc8000f8e0216 */
[----:B-1----:R-:W-:Y:S01]  /*0d80*/  UIMAD.WIDE.U32 UR6, UR11, UR5, URZ ;  /* 0x000000050b0672a5 */ /* 0x002fe2000f8e00ff */
[----:B------:R-:W1:Y:S03]  /*0d90*/  LDCU.64 UR4, c[0x0][0x5d8] ;  /* 0x0000bb00ff0477ac */ /* 0x000e660008000a00 */
[----:B------:R-:W-:-:S04]  /*0da0*/  UIADD3 UR6, UPT, UPT, UR11, -UR7, URZ ;  /* 0x800000070b067290 */ /* 0x000fc8000fffe0ff */
[----:B------:R-:W-:-:S04]  /*0db0*/  USHF.R.U32.HI UR6, URZ, UR18, UR6 ;  /* 0x00000012ff067299 */ /* 0x000fc80008011606 */
[----:B------:R-:W-:Y:S01]  /*0dc0*/  UIADD3 UR6, UPT, UPT, UR7, UR6, URZ ;  /* 0x0000000607067290 */ /* 0x000fe2000fffe0ff */
[----:B------:R-:W2:Y:S03]  /*0dd0*/  LDCU UR7, c[0x0][0x5cc] ;  /* 0x0000b980ff0777ac */ /* 0x000ea60008000800 */
[----:B------:R-:W-:-:S04]  /*0de0*/  USHF.R.U32.HI UR6, URZ, UR17, UR6 ;  /* 0x00000011ff067299 */ /* 0x000fc80008011606 */
[----:B-1----:R-:W-:Y:S02]  /*0df0*/  UIMAD.WIDE.U32 UR8, UR6, UR5, URZ ;  /* 0x00000005060872a5 */ /* 0x002fe4000f8e00ff */
[----:B------:R-:W-:Y:S02]  /*0e00*/  UIADD3 UR8, UPT, UPT, -UR6, URZ, URZ ;  /* 0x000000ff06087290 */ /* 0x000fe4000fffe1ff */
[----:B------:R-:W-:-:S04]  /*0e10*/  UIADD3 UR5, UPT, UPT, UR6, -UR9, URZ ;  /* 0x8000000906057290 */ /* 0x000fc8000fffe0ff */
[----:B------:R-:W-:Y:S02]  /*0e20*/  USHF.R.U32.HI UR5, URZ, UR15, UR5 ;  /* 0x0000000fff057299 */ /* 0x000fe40008011605 */
[----:B--2---:R-:W-:Y:S02]  /*0e30*/  UIMAD UR11, UR7, UR8, UR11 ;  /* 0x00000008070b72a4 */ /* 0x004fe4000f8e020b */
[----:B------:R-:W-:-:S04]  /*0e40*/  UIADD3 UR5, UPT, UPT, UR9, UR5, URZ ;  /* 0x0000000509057290 */ /* 0x000fc8000fffe0ff */
[----:B------:R-:W-:-:S04]  /*0e50*/  USHF.R.U32.HI UR5, URZ, UR16, UR5 ;  /* 0x00000010ff057299 */ /* 0x000fc80008011605 */
[----:B------:R-:W-:-:S04]  /*0e60*/  UIADD3 UR5, UPT, UPT, -UR5, URZ, URZ ;  /* 0x000000ff05057290 */ /* 0x000fc8000fffe1ff */
[----:B------:R-:W-:Y:S01]  /*0e70*/  UIMAD UR4, UR4, UR5, UR6 ;  /* 0x00000005040472a4 */ /* 0x000fe2000f8e0206 */
[----:B------:R-:W-:Y:S11]  /*0e80*/  BRA.U !UP0, `(.L_x_20) ;  /* 0xfffffff908d47547 */ /* 0x000ff6000b83ffff */
.L_x_16:
[----:B------:R-:W-:Y:S01]  /*0e90*/  UISETP.NE.AND UP0, UPT, UR13, 0x4, UPT ;  /* 0x000000040d00788c */ /* 0x000fe2000bf05270 */
[----:B------:R-:W5:Y:S01]  /*0ea0*/  S2UR UR12, SR_CgaCtaId ;  /* 0x00000000000c79c3 */ /* 0x000f620000008800 */
[----:B-1----:R-:W-:-:S04]  /*0eb0*/  UIADD3 UR4, UPT, UPT, UR13, 0x2, URZ ;  /* 0x000000020d047890 */ /* 0x002fc8000fffe0ff */
[----:B------:R-:W-:-:S04]  /*0ec0*/  USEL UR4, UR4, 0x1, UP0 ;  /* 0x0000000104047887 */ /* 0x000fc80008000000 */
[----:B------:R-:W-:Y:S02]  /*0ed0*/  UISETP.NE.AND UP1, UPT, UR4, 0x5, UPT ;  /* 0x000000050400788c */ /* 0x000fe4000bf25270 */
[----:B------:R-:W-:-:S04]  /*0ee0*/  UIADD3 UR4, UPT, UPT, UR4, 0x1, URZ ;  /* 0x0000000104047890 */ /* 0x000fc8000fffe0ff */
[----:B------:R-:W-:Y:S02]  /*0ef0*/  USEL UR4, UR4, 0x1, UP1 ;  /* 0x0000000104047887 */ /* 0x000fe40008800000 */
[----:B------:R-:W-:Y:S02]  /*0f00*/  UISETP.EQ.XOR UP1, UPT, UR13, 0x4, !UP1 ;  /* 0x000000040d00788c */ /* 0x000fe4000cf22a70 */
[----:B------:R-:W-:Y:S02]  /*0f10*/  UISETP.NE.AND UP0, UPT, UR4, 0x5, UPT ;  /* 0x000000050400788c */ /* 0x000fe4000bf05270 */
[----:B------:R-:W-:Y:S02]  /*0f20*/  UIADD3 UR6, UPT, UPT, UR4, 0x1, URZ ;  /* 0x0000000104067890 */ /* 0x000fe4000fffe0ff */
[----:B------:R-:W-:Y:S02]  /*0f30*/  UISETP.EQ.XOR UP1, UPT, UR4, 0x5, UP1 ;  /* 0x000000050400788c */ /* 0x000fe40008f22a70 */
[----:B------:R-:W-:Y:S01]  /*0f40*/  USEL UR6, UR6, 0x1, UP0 ;  /* 0x0000000106067887 */ /* 0x000fe20008000000 */
[----:B------:R-:W-:-:S03]  /*0f50*/  UMOV UR4, 0x400 ;  /* 0x0000040000047882 */ /* 0x000fc60000000000 */
[----:B------:R-:W-:Y:S02]  /*0f60*/  UISETP.EQ.XOR UP1, UPT, UR6, 0x5, UP1 ;  /* 0x000000050600788c */ /* 0x000fe40008f22a70 */
[----:B------:R-:W-:Y:S02]  /*0f70*/  UISETP.NE.AND UP0, UPT, UR6, 0x5, UPT ;  /* 0x000000050600788c */ /* 0x000fe4000bf05270 */
[----:B------:R-:W-:Y:S02]  /*0f80*/  USEL UR5, URZ, 0x1, !UP1 ;  /* 0x00000001ff057887 */ /* 0x000fe4000c800000 */
[----:B-----5:R-:W-:Y:S02]  /*0f90*/  ULEA UR4, UR12, UR4, 0x18 ;  /* 0x000000040c047291 */ /* 0x020fe4000f8ec0ff */
[----:B------:R-:W-:Y:S02]  /*0fa0*/  ULOP3.LUT UR5, UR14, UR5, URZ, 0x3c, !UPT ;  /* 0x000000050e057292 */ /* 0x000fe4000f8e3cff */
[----:B------:R-:W-:-:S02]  /*0fb0*/  USEL UR6, UR6, URZ, UP0 ;  /* 0x000000ff06067287 */ /* 0x000fc40008000000 */
[----:B------:R-:W-:Y:S02]  /*0fc0*/  USHF.L.U32 UR5, UR5, 0x1f, URZ ;  /* 0x0000001f05057899 */ /* 0x000fe400080006ff */
[----:B------:R-:W-:-:S04]  /*0fd0*/  ULEA UR4, UR6, UR4, 0x3 ;  /* 0x0000000406047291 */ /* 0x000fc8000f8e18ff */
[----:B------:R-:W-:-:S05]  /*0fe0*/  MOV R0, UR5 ;  /* 0x0000000500007c02 */ /* 0x000fca0008000f00 */
[----:B------:R-:W1:Y:S02]  /*0ff0*/  SYNCS.PHASECHK.TRANS64.TRYWAIT P0, [UR4+0x28], R0 ;  /* 0x00002800ff0075a7 */ /* 0x000e640008001104 */
[----:B-1----:R-:W-:Y:S05]  /*1000*/  @!P0 BRA `(.L_x_21) ;  /* 0x0000003000108947 */ /* 0x002fea0003800000 */
.L_x_47:
[----:B------:R-:W-:-:S13]  /*1010*/  ELECT P0, URZ, PT ;  /* 0x0000000000ff782f */ /* 0x000fda0003800000 */
[----:B-1----:R-:W-:-:S04]  /*1020*/  @P0 MOV R0, 0x8000 ;  /* 0x0000800000000802 */ /* 0x002fc80000000f00 */
[----:B------:R1:W-:Y:S03]  /*1030*/  @P0 SYNCS.ARRIVE.TRANS64 RZ, [UR4], R0 ;  /* 0x00000000ffff09a7 */ /* 0x0003e60008000004 */
.L_x_15:
[----:B------:R-:W-:-:S09]  /*1040*/  UISETP.NE.AND UP0, UPT, UR21, 0x4, UPT ;  /* 0x000000041500788c */ /* 0x000fd2000bf05270 */
[----:B------:R-:W-:Y:S05]  /*1050*/  BRA.U UP0, `(.L_x_22) ;  /* 0x0000000900247547 */ /* 0x000fea000b800000 */
[----:B------:R-:W5:Y:S08]  /*1060*/  S2UR UR13, SR_CTAID.Z ;  /* 0x00000000000d79c3 */ /* 0x000f700000002700 */
[----:B------:R-:W-:Y:S01]  /*1070*/  BAR.SYNC.DEFER_BLOCKING 0x2, 0xa0 ;  /* 0x0082800000007b1d */ /* 0x000fe20000010000 */
[----:B------:R-:W-:Y:S01]  /*1080*/  USHF.R.S32.HI UR14, URZ, 0x1f, UR12 ;  /* 0x0000001fff0e7899 */ /* 0x000fe2000801140c */
[----:B------:R-:W-:Y:S01]  /*1090*/  HFMA2 R6, -RZ, RZ, 0, 5.9604644775390625e-08 ;  /* 0x00000001ff067431 */ /* 0x000fe200000001ff */
[----:B------:R-:W-:-:S02]  /*10a0*/  MOV R5, 0x1 ;  /* 0x0000000100057802 */ /* 0x000fc40000000f00 */
[----:B------:R-:W-:Y:S01]  /*10b0*/  ULEA.HI UR14, UR14, UR12, URZ, 0x2 ;  /* 0x0000000c0e0e7291 */ /* 0x000fe2000f8f10ff */
[----:B-1----:R-:W-:-:S03]  /*10c0*/  UMOV UR4, 0x1 ;  /* 0x0000000100047882 */ /* 0x002fc60000000000 */
[----:B------:R-:W-:-:S04]  /*10d0*/  ULOP3.LUT UR14, UR14, 0xfffffffc, URZ, 0xc0, !UPT ;  /* 0xfffffffc0e0e7892 */ /* 0x000fc8000f8ec0ff */
[----:B------:R-:W-:-:S04]  /*10e0*/  UIADD3 UR14, UPT, UPT, -UR14, UR12, URZ ;  /* 0x0000000c0e0e7290 */ /* 0x000fc8000fffe1ff */
[----:B------:R-:W-:Y:S02]  /*10f0*/  USHF.L.U32 UR14, UR4, UR14, URZ ;  /* 0x0000000e040e7299 */ /* 0x000fe400080006ff */
[----:B-----5:R-:W-:-:S09]  /*1100*/  UISETP.GT.U32.AND UP0, UPT, UR13, 0xff, UPT ;  /* 0x000000ff0d00788c */ /* 0x020fd2000bf04070 */
[----:B------:R-:W-:Y:S05]  /*1110*/  BRA.U UP0, `(.L_x_23) ;  /* 0x0000000500bc7547 */ /* 0x000fea000b800000 */
[----:B------:R-:W-:Y:S01]  /*1120*/  UMOV UR4, 0x400 ;  /* 0x0000040000047882 */ /* 0x000fe20000000000 */
[----:B------:R-:W1:Y:S01]  /*1130*/  LDCU UR7, c[0x0][0x374] ;  /* 0x00006e80ff0777ac */ /* 0x000e620008000800 */
[----:B------:R-:W-:Y:S01]  /*1140*/  MOV R5, 0x1 ;  /* 0x0000000100057802 */ /* 0x000fe20000000f00 */
[----:B------:R-:W-:Y:S01]  /*1150*/  ULEA UR4, UR12, UR4, 0x18 ;  /* 0x000000040c047291 */ /* 0x000fe2000f8ec0ff */
[----:B------:R-:W1:Y:S01]  /*1160*/  LDCU UR6, c[0x0][0x370] ;  /* 0x00006e00ff0677ac */ /* 0x000e620008000800 */
[----:B------:R-:W5:Y:S07]  /*1170*/  LDCU UR5, c[0x0][0x378] ;  /* 0x00006f00ff0577ac */ /* 0x000f6e0008000800 */
[----:B------:R-:W4:Y:S01]  /*1180*/  LDS R0, [UR4+0x78] ;  /* 0x00007804ff007984 */ /* 0x000f220008000800 */
[----:B------:R-:W-:Y:S01]  /*1190*/  UMOV UR44, 0x8202490 ;  /* 0x08202490002c7882 */ /* 0x000fe20000000000 */
[----:B------:R-:W-:-:S02]  /*11a0*/  UIADD3 UR9, UPT, UPT, UR4, 0xc400, URZ ;  /* 0x0000c40004097890 */ /* 0x000fc4000fffe0ff */
[----:B------:R-:W-:Y:S02]  /*11b0*/  UIADD3 UR10, UPT, UPT, UR4, 0x20400, URZ ;  /* 0x00020400040a7890 */ /* 0x000fe4000fffe0ff */
[----:B------:R-:W-:Y:S02]  /*11c0*/  USEL UR45, URZ, 0x4000, UP6 ;  /* 0x00004000ff2d7887 */ /* 0x000fe4000b000000 */
[----:B------:R-:W-:Y:S02]  /*11d0*/  USEL UR44, UR44, 0x8200490, !UP5 ;  /* 0x082004902c2c7887 */ /* 0x000fe4000e800000 */
[----:B------:R-:W-:Y:S02]  /*11e0*/  USHF.R.U32.HI UR9, URZ, 0x4, UR9 ;  /* 0x00000004ff097899 */ /* 0x000fe40008011609 */
[----:B-1----:R-:W-:Y:S02]  /*11f0*/  UIMAD UR6, UR7, UR6, URZ ;  /* 0x00000006070672a4 */ /* 0x002fe4000f8e02ff */
[----:B------:R-:W-:-:S02]  /*1200*/  USHF.R.U32.HI UR10, URZ, 0x4, UR10 ;  /* 0x00000004ff0a7899 */ /* 0x000fc4000801160a */
[----:B-----5:R-:W-:Y:S02]  /*1210*/  UIMAD UR5, UR6, UR5, URZ ;  /* 0x00000005060572a4 */ /* 0x020fe4000f8e02ff */
[----:B------:R-:W-:Y:S02]  /*1220*/  UIADD3 UR45, UPT, UPT, UR45, UR44, URZ ;  /* 0x0000002c2d2d7290 */ /* 0x000fe4000fffe0ff */
[----:B------:R-:W-:Y:S02]  /*1230*/  ULOP3.LUT UR23, UR14, 0xf, URZ, 0xfc, !UPT ;  /* 0x0000000f0e177892 */ /* 0x000fe4000f8efcff */
[----:B------:R-:W-:Y:S02]  /*1240*/  ULOP3.LUT UR9, UR9, 0x3fc0, URZ, 0xc0, !UPT ;  /* 0x00003fc009097892 */ /* 0x000fe4000f8ec0ff */
[----:B------:R-:W-:Y:S02]  /*1250*/  ULOP3.LUT UR10, UR10, 0x3fc0, URZ, 0xc0, !UPT ;  /* 0x00003fc00a0a7892 */ /* 0x000fe4000f8ec0ff */
[----:B------:R-:W-:-:S02]  /*1260*/  USHF.R.S32.HI UR33, URZ, 0x1f, UR5 ;  /* 0x0000001fff217899 */ /* 0x000fc40008011405 */
[----:B------:R-:W-:Y:S02]  /*1270*/  ULOP3.LUT UR14, UR14, 0xffff, URZ, 0xc0, !UPT ;  /* 0x0000ffff0e0e7892 */ /* 0x000fe4000f8ec0ff */
[----:B------:R-:W-:Y:S02]  /*1280*/  ULOP3.LUT UR23, UR23, 0xffff, URZ, 0xc0, !UPT ;  /* 0x0000ffff17177892 */ /* 0x000fe4000f8ec0ff */
[----:B------:R-:W-:Y:S02]  /*1290*/  ULOP3.LUT UR9, UR9, 0x10000, URZ, 0xfc, !UPT ;  /* 0x0001000009097892 */ /* 0x000fe4000f8efcff */
[----:B------:R-:W-:Y:S02]  /*12a0*/  ULOP3.LUT UR10, UR10, 0x10000, URZ, 0xfc, !UPT ;  /* 0x000100000a0a7892 */ /* 0x000fe4000f8efcff */
[----:B------:R-:W-:Y:S01]  /*12b0*/  ULEA.HI UR33, UR33, UR5, URZ, 0x2 ;  /* 0x0000000521217291 */ /* 0x000fe2000f8f10ff */
[----:B------:R-:W-:Y:S01]  /*12c0*/  UMOV UR31, URZ ;  /* 0x000000ff001f7c82 */ /* 0x000fe20008000000 */
[----:B------:R-:W-:Y:S01]  /*12d0*/  UMOV UR29, URZ ;  /* 0x000000ff001d7c82 */ /* 0x000fe20008000000 */
[----:B----4-:R-:W-:Y:S01]  /*12e0*/  R2UR UR34, R0 ;  /* 0x00000000002272ca */ /* 0x010fe200000e0000 */
[----:B------:R-:W-:Y:S01]  /*12f0*/  UMOV UR27, URZ ;  /* 0x000000ff001b7c82 */ /* 0x000fe20008000000 */
[----:B------:R-:W-:Y:S01]  /*1300*/  UMOV UR44, URZ ;  /* 0x000000ff002c7c82 */ /* 0x000fe20008000000 */
[----:B------:R-:W-:Y:S01]  /*1310*/  UMOV UR40, URZ ;  /* 0x000000ff00287c82 */ /* 0x000fe20008000000 */
[----:B------:R-:W-:Y:S01]  /*1320*/  UMOV UR41, UR45 ;  /* 0x0000002d00297c82 */ /* 0x000fe20008000000 */
[----:B------:R-:W-:Y:S01]  /*1330*/  UMOV UR38, URZ ;  /* 0x000000ff00267c82 */ /* 0x000fe20008000000 */
[----:B------:R-:W-:Y:S01]  /*1340*/  UMOV UR39, UR45 ;  /* 0x0000002d00277c82 */ /* 0x000fe20008000000 */
[----:B------:R-:W-:Y:S01]  /*1350*/  UMOV UR36, URZ ;  /* 0x000000ff00247c82 */ /* 0x000fe20008000000 */
[----:B------:R-:W-:-:S07]  /*1360*/  UMOV UR37, UR45 ;  /* 0x0000002d00257c82 */ /* 0x000fce0008000000 */
.L_x_28:
[----:B------:R-:W-:Y:S01]  /*1370*/  USHF.L.U32 UR5, UR29, 0x1f, URZ ;  /* 0x0000001f1d057899 */ /* 0x000fe200080006ff */
[----:B------:R-:W-:Y:S01]  /*1380*/  SHF.L.U32 R3, R5, 0x1f, RZ ;  /* 0x0000001f05037819 */ /* 0x000fe200000006ff */
[----:B------:R-:W-:Y:S02]  /*1390*/  ULEA UR6, UR27, UR4, 0x3 ;  /* 0x000000041b067291 */ /* 0x000fe4000f8e18ff */
[----:B-1----:R-:W-:Y:S02]  /*13a0*/  ULEA UR7, UR31, UR4, 0x3 ;  /* 0x000000041f077291 */ /* 0x002fe4000f8e18ff */
[----:B----4-:R-:W-:Y:S01]  /*13b0*/  MOV R0, UR5 ;  /* 0x0000000500007c02 */ /* 0x010fe20008000f00 */
[----:B------:R-:W-:Y:S02]  /*13c0*/  ULEA UR8, UR31, UR34, 0x7 ;  /* 0x000000221f087291 */ /* 0x000fe4000f8e38ff */
[----:B------:R-:W-:Y:S02]  /*13d0*/  ULEA.HI.SX32 UR13, UR33, UR13, 0x1e ;  /* 0x0000000d210d7291 */ /* 0x000fe4000f8ff2ff */
[----:B-----5:R1:W4:Y:S01]  /*13e0*/  SYNCS.PHASECHK.TRANS64.TRYWAIT P1, [UR6], R0 ;  /* 0x00000000ff0075a7 */ /* 0x0203220008021106 */
[----:B------:R-:W-:Y:S01]  /*13f0*/  UPLOP3.LUT UP2, UPT, UPT, UPT, UPT, 0x40, 0x4 ;  /* 0x000000000004789c */ /* 0x000fe20003f4e870 */
[----:B------:R-:W5:Y:S02]  /*1400*/  SYNCS.PHASECHK.TRANS64.TRYWAIT P0, [UR7+0x60], R3 ;  /* 0x00006003ff0075a7 */ /* 0x000f640008001107 */
[----:B-1--45:R-:W-:Y:S08]  /*1410*/  @!P0 BRA `(.L_x_24) ;  /* 0x0000002c002c8947 */ /* 0x032ff00003800000 */
.L_x_49:
[----:B------:R-:W-:-:S05]  /*1420*/  UMOV UR25, URZ ;  /* 0x000000ff00197c82 */ /* 0x000fca0008000000 */
.L_x_27:
[----:B------:R-:W-:Y:S02]  /*1430*/  USHF.L.U32 UR28, UR27, 0xa, URZ ;  /* 0x0000000a1b1c7899 */ /* 0x000fe400080006ff */
[----:B------:R-:W-:Y:S02]  /*1440*/  UIADD3 UR11, UPT, UPT, UR27, 0x1, URZ ;  /* 0x000000011b0b7890 */ /* 0x000fe4000fffe0ff */
[----:B------:R-:W-:Y:S02]  /*1450*/  UISETP.GT.U32.AND UP0, UPT, UR25, 0x3e, UPT ;  /* 0x0000003e1900788c */ /* 0x000fe4000bf04070 */
[----:B------:R-:W-:Y:S02]  /*1460*/  UIADD3 UR6, UPT, UPT, UR28, 0x6, URZ ;  /* 0x000000061c067890 */ /* 0x000fe4000fffe0ff */
[----:B------:R-:W-:Y:S02]  /*1470*/  ULEA UR5, UR27, UR4, 0x3 ;  /* 0x000000041b057291 */ /* 0x000fe4000f8e18ff */
[----:B------:R-:W-:Y:S01]  /*1480*/  UISETP.NE.AND UP1, UPT, UR11, 0x5, UPT ;  /* 0x000000050b00788c */ /* 0x000fe2000bf25270 */
[----:B------:R-:W-:Y:S01]  /*1490*/  PLOP3.LUT P0, PT, PT, PT, UP0, 0x80, 0x8 ;  /* 0x000000000008781c */ /* 0x000fe20003f0f008 */
[----:B----4-:R-:W-:Y:S02]  /*14a0*/  UIADD3 UR48, UPT, UPT, UR28, UR10, URZ ;  /* 0x0000000a1c307290 */ /* 0x010fe4000fffe0ff */
[----:B------:R-:W-:Y:S02]  /*14b0*/  UIADD3 UR46, UPT, UPT, UR28, UR9, URZ ;  /* 0x000000091c2e7290 */ /* 0x000fe4000fffe0ff */
[----:B------:R-:W-:Y:S02]  /*14c0*/  UIADD3 UR42, UPT, UPT, UR10, 0x2, UR28 ;  /* 0x000000020a2a7890 */ /* 0x000fe4000fffe01c */
[----:B------:R-:W-:Y:S02]  /*14d0*/  UIADD3 UR32, UPT, UPT, UR9, 0x2, UR28 ;  /* 0x0000000209207890 */ /* 0x000fe4000fffe01c */
[----:B------:R-:W-:Y:S02]  /*14e0*/  UIADD3 UR30, UPT, UPT, UR10, 0x4, UR28 ;  /* 0x000000040a1e7890 */ /* 0x000fe4000fffe01c */
[----:B------:R-:W-:Y:S02]  /*14f0*/  UIADD3 UR26, UPT, UPT, UR6, UR10, URZ ;  /* 0x0000000a061a7290 */ /* 0x000fe4000fffe0ff */
[----:B------:R-:W-:Y:S02]  /*1500*/  UIADD3 UR28, UPT, UPT, UR9, 0x4, UR28 ;  /* 0x00000004091c7890 */ /* 0x000fe4000fffe01c */
[----:B------:R-:W-:Y:S02]  /*1510*/  UIADD3 UR24, UPT, UPT, UR5, 0x28, URZ ;  /* 0x0000002805187890 */ /* 0x000fe4000fffe0ff */
[----:B------:R-:W-:Y:S02]  /*1520*/  USEL UR22, URZ, 0x1, UP1 ;  /* 0x00000001ff167887 */ /* 0x000fe40008800000 */
[----:B------:R-:W-:Y:S02]  /*1530*/  USEL UR27, UR11, URZ, UP1 ;  /* 0x000000ff0b1b7287 */ /* 0x000fe40008800000 */
[----:B------:R-:W-:Y:S01]  /*1540*/  UIADD3 UR6, UPT, UPT, UR6, UR9, URZ ;  /* 0x0000000906067290 */ /* 0x000fe2000fffe0ff */
[----:B------:R-:W-:Y:S01]  /*1550*/  UMOV UR49, 0x40004040 ;  /* 0x4000404000317882 */ /* 0x000fe20000000000 */
[----:B------:R-:W-:Y:S01]  /*1560*/  UMOV UR47, 0x40004040 ;  /* 0x40004040002f7882 */ /* 0x000fe20000000000 */
[----:B------:R-:W-:Y:S01]  /*1570*/  UMOV UR43, 0x40004040 ;  /* 0x40004040002b7882 */ /* 0x000fe20000000000 */
[----:B-----5:R-:W-:Y:S08]  /*1580*/  @P1 BRA `(.L_x_25) ;  /* 0x0000000000101947 */ /* 0x020ff00003800000 */
[----:B------:R-:W-:Y:S06]  /*1590*/  USHF.L.U32 UR11, UR29, 0x1f, URZ ;  /* 0x0000001f1d0b7899 */ /* 0x000fec00080006ff */
[----:B-1----:R-:W-:Y:S04]  /*15a0*/  MOV R0, UR11 ;  /* 0x0000000b00007c02 */ /* 0x002fe80008000f00 */
[----:B------:R-:W1:Y:S02]  /*15b0*/  SYNCS.PHASECHK.TRANS64.TRYWAIT P1, [UR5], R0 ;  /* 0x00000000ff0075a7 */ /* 0x000e640008021105 */
[----:B-1----:R-:W-:Y:S05]  /*15c0*/  @!P1 BRA `(.L_x_26) ;  /* 0x0000002800e09947 */ /* 0x002fea0003800000 */
.L_x_25:
[----:B------:R-:W-:Y:S01]  /*15d0*/  ULOP3.LUT UR29, UR29, UR22, URZ, 0x3c, !UPT ;  /* 0x000000161d1d7292 */ /* 0x000fe2000f8e3cff */
[----:B------:R-:W-:Y:S01]  /*15e0*/  PLOP3.LUT P1, PT, PT, PT, PT, 0x80, 0x8 ;  /* 0x000000000008781c */ /* 0x000fe20003f2f070 */
[----:B------:R-:W-:Y:S01]  /*15f0*/  @!UP0 ULEA UR11, UR27, UR4, 0x3 ;  /* 0x000000041b0b8291 */ /* 0x000fe2000f8e18ff */
[----:B------:R4:W-:Y:S01]  /*1600*/  UTCHMMA gdesc[UR46], gdesc[UR48], tmem[UR8], tmem[UR44], idesc[UR45], UP2 ;  /* 0x00ff2c302e0075ea */ /* 0x0009e20009000008 */
[----:B------:R-:W-:Y:S02]  /*1610*/  @!UP0 USHF.L.U32 UR5, UR29, 0x1f, URZ ;  /* 0x0000001f1d058899 */ /* 0x000fe400080006ff */
[----:B------:R-:W-:Y:S01]  /*1620*/  UIADD3 UR25, UPT, UPT, UR25, 0x1, URZ ;  /* 0x0000000119197890 */ /* 0x000fe2000fffe0ff */
[----:B------:R-:W-:Y:S01]  /*1630*/  UMOV UR50, UR32 ;  /* 0x0000002000327c82 */ /* 0x000fe20008000000 */
[----:B------:R-:W-:Y:S01]  /*1640*/  UMOV UR51, 0x40004040 ;  /* 0x4000404000337882 */ /* 0x000fe20000000000 */
[----:B------:R-:W-:Y:S01]  /*1650*/  UMOV UR52, UR30 ;  /* 0x0000001e00347c82 */ /* 0x000fe20008000000 */
[----:B------:R-:W-:Y:S01]  /*1660*/  UMOV UR53, 0x40004040 ;  /* 0x4000404000357882 */ /* 0x000fe20000000000 */
[----:B------:R-:W-:Y:S01]  /*1670*/  UMOV UR54, UR28 ;  /* 0x0000001c00367c82 */ /* 0x000fe20008000000 */
[----:B------:R-:W-:Y:S01]  /*1680*/  UMOV UR55, 0x40004040 ;  /* 0x4000404000377882 */ /* 0x000fe20000000000 */
[----:B-1----:R-:W-:Y:S01]  /*1690*/  MOV R0, UR5 ;  /* 0x0000000500007c02 */ /* 0x002fe20008000f00 */
[----:B------:R4:W-:Y:S01]  /*16a0*/  UTCHMMA gdesc[UR50], gdesc[UR42], tmem[UR8], tmem[UR40], idesc[UR41], UPT ;  /* 0x00ff282a320075ea */ /* 0x0009e2000b800008 */
[----:B------:R-:W-:Y:S01]  /*16b0*/  UMOV UR56, UR26 ;  /* 0x0000001a00387c82 */ /* 0x000fe20008000000 */
[----:B------:R-:W-:Y:S01]  /*16c0*/  UMOV UR57, 0x40004040 ;  /* 0x4000404000397882 */ /* 0x000fe20000000000 */
[----:B------:R-:W-:Y:S01]  /*16d0*/  UMOV UR58, UR6 ;  /* 0x00000006003a7c82 */ /* 0x000fe20008000000 */
[----:B------:R-:W-:Y:S01]  /*16e0*/  UMOV UR59, 0x40004040 ;  /* 0x40004040003b7882 */ /* 0x000fe20000000000 */
[----:B------:R4:W-:Y:S01]  /*16f0*/  UTCHMMA gdesc[UR54], gdesc[UR52], tmem[UR8], tmem[UR38], idesc[UR39], UPT ;  /* 0x00ff2634360075ea */ /* 0x0009e2000b800008 */
[----:B------:R4:W-:Y:S01]  /*1700*/  UTCHMMA gdesc[UR58], gdesc[UR56], tmem[UR8], tmem[UR36], idesc[UR37], UPT ;  /* 0x00ff24383a0075ea */ /* 0x0009e2000b800008 */
[----:B------:R4:W-:Y:S01]  /*1710*/  UTCBAR.MULTICAST [UR24], URZ, UR23 ;  /* 0x000000ff180073e9 */ /* 0x0009e20008000817 */
[----:B------:R4:W5:Y:S01]  /*1720*/  @!P0 SYNCS.PHASECHK.TRANS64.TRYWAIT P1, [UR11], R0 ;  /* 0x00000000ff0085a7 */ /* 0x000962000802110b */
[----:B------:R-:W-:Y:S02]  /*1730*/  UISETP.NE.AND UP0, UPT, UR25, 0x40, UPT ;  /* 0x000000401900788c */ /* 0x000fe4000bf05270 */
[----:B------:R-:W-:Y:S07]  /*1740*/  UPLOP3.LUT UP2, UPT, UPT, UPT, UPT, 0x80, 0x8 ;  /* 0x000000000008789c */ /* 0x000fee0003f4f070 */
[----:B------:R-:W-:Y:S05]  /*1750*/  BRA.U UP0, `(.L_x_27) ;  /* 0xfffffffd00347547 */ /* 0x000fea000b83ffff */
[----:B------:R-:W-:Y:S02]  /*1760*/  UIADD3 UR7, UPT, UPT, UR7, 0x50, URZ ;  /* 0x0000005007077890 */ /* 0x000fe4000fffe0ff */
[----:B------:R-:W-:-:S04]  /*1770*/  UIADD3 UR31, UPT, UPT, UR31, 0x1, URZ ;  /* 0x000000011f1f7890 */ /* 0x000fc8000fffe0ff */
[----:B------:R-:W-:-:S03]  /*1780*/  UISETP.NE.AND UP0, UPT, UR31, 0x2, UPT ;  /* 0x000000021f00788c */ /* 0x000fc6000bf05270 */
[----:B------:R1:W-:Y:S01]  /*1790*/  UTCBAR.MULTICAST [UR7], URZ, UR14 ;  /* 0x000000ff070073e9 */ /* 0x0003e2000800080e */
[----:B------:R-:W-:Y:S02]  /*17a0*/  USEL UR31, UR31, URZ, UP0 ;  /* 0x000000ff1f1f7287 */ /* 0x000fe40008000000 */
[----:B------:R-:W-:Y:S02]  /*17b0*/  USEL UR5, URZ, 0x1, UP0 ;  /* 0x00000001ff057887 */ /* 0x000fe40008000000 */
[----:B------:R-:W-:-:S04]  /*17c0*/  UISETP.GE.AND UP0, UPT, UR13, 0x100, UPT ;  /* 0x000001000d00788c */ /* 0x000fc8000bf06270 */
[----:B------:R-:W-:-:S05]  /*17d0*/  LOP3.LUT R5, R5, UR5, RZ, 0x3c, !PT ;  /* 0x0000000505057c12 */ /* 0x000fca000f8e3cff */
[----:B------:R-:W-:Y:S05]  /*17e0*/  BRA.U !UP0, `(.L_x_28) ;  /* 0xfffffff908e07547 */ /* 0x000fea000b83ffff */
[----:B------:R-:W-:-:S06]  /*17f0*/  UIADD3 UR31, UPT, UPT, UR31, 0x1, URZ ;  /* 0x000000011f1f7890 */ /* 0x000fcc000fffe0ff */
[----:B------:R-:W-:Y:S02]  /*1800*/  MOV R6, UR31 ;  /* 0x0000001f00067c02 */ /* 0x000fe40008000f00 */
.L_x_23:
[----:B------:R-:W-:-:S04]  /*1810*/  ULOP3.LUT UR12, UR12, 0x1, URZ, 0xc0, !UPT ;  /* 0x000000010c0c7892 */ /* 0x000fc8000f8ec0ff */
[----:B------:R-:W-:-:S09]  /*1820*/  UISETP.NE.U32.AND UP0, UPT, UR12, 0x1, UPT ;  /* 0x000000010c00788c */ /* 0x000fd2000bf05070 */
[----:B------:R-:W-:Y:S05]  /*1830*/  BRA.U !UP0, `(.L_x_22) ;  /* 0x00000001082c7547 */ /* 0x000fea000b800000 */
[----:B----4-:R-:W4:Y:S01]  /*1840*/  S2R R0, SR_CgaCtaId ;  /* 0x0000000000007919 */ /* 0x010f220000008800 */
[----:B------:R-:W-:Y:S02]  /*1850*/  ISETP.NE.AND P0, PT, R6, 0x2, PT ;  /* 0x000000020600780c */ /* 0x000fe40003f05270 */
[----:B------:R-:W-:Y:S02]  /*1860*/  MOV R3, 0x400 ;  /* 0x0000040000037802 */ /* 0x000fe40000000f00 */
[----:B------:R-:W-:-:S04]  /*1870*/  SEL R4, RZ, 0x1, P0 ;  /* 0x00000001ff047807 */ /* 0x000fc80000000000 */
[----:B------:R-:W-:-:S05]  /*1880*/  LOP3.LUT R4, R5, R4, RZ, 0x3c, !PT ;  /* 0x0000000405047212 */ /* 0x000fca00078e3cff */
[----:B------:R-:W-:Y:S01]  /*1890*/  IMAD.U32 R4, R4, -0x80000000, RZ ;  /* 0x8000000004047824 */ /* 0x000fe200078e00ff */
[----:B----4-:R-:W-:Y:S02]  /*18a0*/  LEA R0, R0, R3, 0x18 ;  /* 0x0000000300007211 */ /* 0x010fe400078ec0ff */
[----:B------:R-:W-:-:S05]  /*18b0*/  SEL R3, R6, RZ, P0 ;  /* 0x000000ff06037207 */ /* 0x000fca0000000000 */
[----:B------:R-:W-:-:S04]  /*18c0*/  IMAD R0, R3, 0x8, R0 ;  /* 0x0000000803007824 */ /* 0x000fc800078e0200 */
[----:B------:R-:W4:Y:S02]  /*18d0*/  SYNCS.PHASECHK.TRANS64.TRYWAIT P0, [R0+URZ+0x60], R4 ;  /* 0x00006004000075a7 */ /* 0x000f2400080011ff */
[----:B----4-:R-:W-:Y:S05]  /*18e0*/  @!P0 BRA `(.L_x_29) ;  /* 0x0000002800388947 */ /* 0x010fea0003800000 */
.L_x_22:
[----:B------:R-:W-:-:S06]  /*18f0*/  UISETP.GT.AND UP0, UPT, UR21, 0x3, UPT ;  /* 0x000000031500788c */ /* 0x000fcc000bf04270 */
[----:B------:R-:W-:-:S13]  /*1900*/  PLOP3.LUT P0, PT, PT, PT, UP0, 0x80, 0x8 ;  /* 0x000000000008781c */ /* 0x000fda0003f0f008 */
[----:B-12345:R-:W-:Y:S05]  /*1910*/  @P0 EXIT ;  /* 0x000000000000094d */ /* 0x03efea0003800000 */
[----:B------:R-:W-:-:S09]  /*1920*/  UISETP.NE.AND UP0, UPT, UR21, URZ, UPT ;  /* 0x000000ff1500728c */ /* 0x000fd2000bf05270 */
[----:B------:R-:W-:Y:S05]  /*1930*/  BRA.U UP0, `(.L_x_30) ;  /* 0x0000000100b87547 */ /* 0x000fea000b800000 */
[----:B------:R-:W1:Y:S01]  /*1940*/  S2UR UR6, SR_CgaCtaId ;  /* 0x00000000000679c3 */ /* 0x000e620000008800 */
[----:B------:R-:W-:Y:S01]  /*1950*/  NOP ;  /* 0x0000000000007918 */ /* 0x000fe20000000000 */
[----:B------:R-:W-:Y:S01]  /*1960*/  UMOV UR4, 0x40 ;  /* 0x0000004000047882 */ /* 0x000fe20000000000 */
[----:B------:R-:W-:Y:S01]  /*1970*/  UMOV UR5, 0x400 ;  /* 0x0000040000057882 */ /* 0x000fe20000000000 */
[----:B-1----:R-:W-:Y:S02]  /*1980*/  ULEA UR4, UR6, UR4, 0x18 ;  /* 0x0000000406047291 */ /* 0x002fe4000f8ec0ff */
[----:B------:R-:W-:-:S07]  /*1990*/  ULEA UR5, UR6, UR5, 0x18 ;  /* 0x0000000506057291 */ /* 0x000fce000f8ec0ff */
[----:B------:R-:W1:Y:S02]  /*19a0*/  LDS.U8 R0, [UR4] ;  /* 0x00000004ff007984 */ /* 0x000e640008000000 */
[----:B-1----:R-:W-:-:S13]  /*19b0*/  ISETP.NE.AND P0, PT, R0, RZ, PT ;  /* 0x000000ff0000720c */ /* 0x002fda0003f05270 */
[----:B------:R-:W-:Y:S05]  /*19c0*/  @P0 BRA `(.L_x_31) ;  /* 0x00000000007c0947 */ /* 0x000fea0003800000 */
[----:B------:R-:W-:-:S13]  /*19d0*/  ELECT P0, URZ, PT ;  /* 0x0000000000ff782f */ /* 0x000fda0003800000 */
[----:B------:R-:W-:Y:S05]  /*19e0*/  @!P0 BRA `(.L_x_32) ;  /* 0x0000000000848947 */ /* 0x000fea0003800000 */
[----:B------:R-:W-:Y:S01]  /*19f0*/  UMOV UR4, 0x8 ;  /* 0x0000000800047882 */ /* 0x000fe20000000000 */
[----:B------:R-:W-:-:S04]  /*1a00*/  IMAD.MOV.U32 R3, RZ, RZ, 0xff ;  /* 0x000000ffff037424 */ /* 0x000fc800078e00ff */
[----:B------:R-:W-:Y:S04]  /*1a10*/  DEPBAR.LE SB1, 0x36 ;  /* 0x00009d800000791a */ /* 0x000fe80000000000 */
[----:B------:R-:W1:Y:S02]  /*1a20*/  UTCATOMSWS.FIND_AND_SET.ALIGN UP0, UR4, UR4 ;  /* 0x00000004000475e3 */ /* 0x000e640008000800 */
[----:B-1----:R-:W-:Y:S01]  /*1a30*/  PLOP3.LUT P0, PT, PT, PT, UP0, 0x80, 0x8 ;  /* 0x000000000008781c */ /* 0x002fe20003f0f008 */
[----:B------:R-:W-:-:S03]  /*1a40*/  IMAD.U32 R4, RZ, RZ, UR4 ;  /* 0x00000004ff047e24 */ /* 0x000fc6000f8e00ff */
[----:B------:R-:W-:-:S04]  /*1a50*/  SEL R0, RZ, 0xffffffff, !P0 ;  /* 0xffffffffff007807 */ /* 0x000fc80004000000 */
[----:B------:R-:W-:Y:S01]  /*1a60*/  ISETP.NE.AND P0, PT, R0, RZ, PT ;  /* 0x000000ff0000720c */ /* 0x000fe20003f05270 */
[----:B------:R-:W-:-:S12]  /*1a70*/  IMAD.MOV.U32 R0, RZ, RZ, 0x1 ;  /* 0x00000001ff007424 */ /* 0x000fd800078e00ff */
[----:B------:R-:W-:Y:S05]  /*1a80*/  @P0 BRA `(.L_x_33) ;  /* 0x0000000000240947 */ /* 0x000fea0003800000 */
.L_x_34:
[----:B------:R-:W-:Y:S05]  /*1a90*/  NANOSLEEP 0x64 ;  /* 0x000000640000795d */ /* 0x000fea0003800000 */
[----:B------:R-:W-:-:S05]  /*1aa0*/  UMOV UR4, 0x8 ;  /* 0x0000000800047882 */ /* 0x000fca0000000000 */
[----:B------:R-:W-:Y:S04]  /*1ab0*/  DEPBAR.LE SB1, 0x36 ;  /* 0x00009d800000791a */ /* 0x000fe80000000000 */
[----:B------:R-:W1:Y:S02]  /*1ac0*/  UTCATOMSWS.FIND_AND_SET.ALIGN UP0, UR4, UR4 ;  /* 0x00000004000475e3 */ /* 0x000e640008000800 */
[----:B-1----:R-:W-:-:S04]  /*1ad0*/  PLOP3.LUT P0, PT, PT, PT, UP0, 0x80, 0x8 ;  /* 0x000000000008781c */ /* 0x002fc80003f0f008 */
[----:B------:R-:W-:-:S04]  /*1ae0*/  SEL R4, RZ, 0xffffffff, !P0 ;  /* 0xffffffffff047807 */ /* 0x000fc80004000000 */
[----:B------:R-:W-:Y:S01]  /*1af0*/  ISETP.NE.AND P0, PT, R4, RZ, PT ;  /* 0x000000ff0400720c */ /* 0x000fe20003f05270 */
[----:B------:R-:W-:-:S12]  /*1b00*/  IMAD.U32 R4, RZ, RZ, UR4 ;  /* 0x00000004ff047e24 */ /* 0x000fd8000f8e00ff */
[----:B------:R-:W-:Y:S05]  /*1b10*/  @!P0 BRA `(.L_x_34) ;  /* 0xfffffffc00dc8947 */ /* 0x000fea000383ffff */
.L_x_33:
[C---:B------:R-:W-:Y:S01]  /*1b20*/  VIADD R5, R4.reuse, 0x10 ;  /* 0x0000001004057836 */ /* 0x040fe20000000000 */
[----:B------:R-:W-:Y:S01]  /*1b30*/  UMOV UR4, 0x50 ;  /* 0x0000005000047882 */ /* 0x000fe20000000000 */
[----:B------:R-:W-:Y:S01]  /*1b40*/  SHF.L.U32 R3, R3, R4, RZ ;  /* 0x0000000403037219 */ /* 0x000fe200000006ff */
[----:B------:R-:W-:Y:S01]  /*1b50*/  ULEA UR4, UR6, UR4, 0x18 ;  /* 0x0000000406047291 */ /* 0x000fe2000f8ec0ff */
[----:B------:R-:W-:Y:S01]  /*1b60*/  IMAD.SHL.U32 R4, R4, 0x20, RZ ;  /* 0x0000002004047824 */ /* 0x000fe200078e00ff */
[----:B------:R-:W-:-:S04]  /*1b70*/  SHF.L.U32 R0, R0, R5, RZ ;  /* 0x0000000500007219 */ /* 0x000fc800000006ff */
[----:B------:R-:W-:-:S05]  /*1b80*/  LOP3.LUT R0, R0, R3, RZ, 0xfc, !PT ;  /* 0x0000000300007212 */ /* 0x000fca00078efcff */
[----:B------:R1:W-:Y:S04]  /*1b90*/  ATOMS.OR RZ, [UR4], R0 ;  /* 0x00000000ffff798c */ /* 0x0003e8000b000004 */
[----:B------:R1:W-:Y:S01]  /*1ba0*/  STS [UR5+0x78], R4 ;  /* 0x00007804ff007988 */ /* 0x0003e20008000805 */
[----:B------:R-:W-:Y:S05]  /*1bb0*/  BRA `(.L_x_32) ;  /* 0x0000000000107947 */ /* 0x000fea0003800000 */
.L_x_31:
[----:B------:R-:W-:Y:S02]  /*1bc0*/  MOV R0, 0xffffffff ;  /* 0xffffffff00007802 */ /* 0x000fe40000000f00 */
[----:B------:R-:W-:-:S03]  /*1bd0*/  MOV R4, 0x1c00 ;  /* 0x00001c0000047802 */ /* 0x000fc60000000f00 */
[----:B------:R1:W-:Y:S04]  /*1be0*/  STS [UR5+0x78], R0 ;  /* 0x00007800ff007988 */ /* 0x0003e80008000805 */
[----:B-1----:R-:W-:Y:S05]  /*1bf0*/  CALL.REL.NOINC `($__internal_1_$__cuda_sm10x_tcgen05_guardrail_trap_phase_invalid_during_alloc) ;  /* 0x0000002400b47944 */ /* 0x002fea0003c00000 */
.L_x_32:
[----:B------:R-:W-:Y:S05]  /*1c00*/  WARPSYNC.ALL ;  /* 0x0000000000007948 */ /* 0x000fea0003800000 */
[----:B------:R-:W-:Y:S01]  /*1c10*/  NOP ;  /* 0x0000000000007918 */ /* 0x000fe20000000000 */
.L_x_30:
[----:B------:R-:W2:Y:S08]  /*1c20*/  S2UR UR6, SR_CgaCtaId ;  /* 0x00000000000679c3 */ /* 0x000eb00000008800 */
[----:B------:R-:W-:Y:S06]  /*1c30*/  BAR.SYNC.DEFER_BLOCKING 0x2, 0xa0 ;  /* 0x0082800000007b1d */ /* 0x000fec0000010000 */
[----:B------:R-:W-:-:S02]  /*1c40*/  UMOV UR4, 0x400 ;  /* 0x0000040000047882 */ /* 0x000fc40000000000 */
[----:B------:R-:W3:Y:S01]  /*1c50*/  S2UR UR27, SR_CTAID.Z ;  /* 0x00000000001b79c3 */ /* 0x000ee20000002700 */
[----:B--2---:R-:W-:Y:S02]  /*1c60*/  ULEA UR6, UR6, UR4, 0x18 ;  /* 0x0000000406067291 */ /* 0x004fe4000f8ec0ff */
[----:B---3--:R-:W-:-:S07]  /*1c70*/  UISETP.GT.U32.AND UP0, UPT, UR27, 0xff, UPT ;  /* 0x000000ff1b00788c */ /* 0x008fce000bf04070 */
[----:B-1----:R-:W1:Y:S02]  /*1c80*/  LDS R0, [UR6+0x78] ;  /* 0x00007806ff007984 */ /* 0x002e640008000800 */
[----:B-1----:R-:W-:Y:S01]  /*1c90*/  R2UR UR28, R0 ;  /* 0x00000000001c72ca */ /* 0x002fe200000e0000 */
[----:B------:R-:W-:-:S14]  /*1ca0*/  BRA.U UP0, `(.L_x_35) ;  /* 0x0000001d00f47547 */ /* 0x000fdc000b800000 */
[----:B------:R-:W1:Y:S01]  /*1cb0*/  LDCU.64 UR4, c[0x0][0x5c0] ;  /* 0x0000b800ff0477ac */ /* 0x000e620008000a00 */
[----:B------:R-:W-:Y:S01]  /*1cc0*/  SHF.R.U32.HI R0, RZ, 0x5, R2 ;  /* 0x00000005ff007819 */ /* 0x000fe20000011602 */
[----:B------:R-:W-:Y:S01]  /*1cd0*/  IMAD.SHL.U32 R3, R2, 0x40, RZ ;  /* 0x0000004002037824 */ /* 0x000fe200078e00ff */
[----:B------:R-:W2:Y:S01]  /*1ce0*/  S2UR UR11, SR_CTAID.X ;  /* 0x00000000000b79c3 */ /* 0x000ea20000002500 */
[----:B------:R-:W3:Y:S01]  /*1cf0*/  LDCU.64 UR34, c[0x0][0x5d8] ;  /* 0x0000bb00ff2277ac */ /* 0x000ee20008000a00 */
[----:B------:R-:W-:Y:S02]  /*1d00*/  R2UR UR21, R0 ;  /* 0x00000000001572ca */ /* 0x000fe400000e0000 */
[----:B------:R-:W-:Y:S01]  /*1d10*/  LOP3.LUT R3, R3, 0x7c0, RZ, 0xc0, !PT ;  /* 0x000007c003037812 */ /* 0x000fe200078ec0ff */
[----:B------:R-:W4:Y:S01]  /*1d20*/  LDCU UR10, c[0x0][0x374] ;  /* 0x00006e80ff0a77ac */ /* 0x000f220008000800 */
[----:B------:R-:W5:Y:S01]  /*1d30*/  LDCU.64 UR30, c[0x0][0x348] ;  /* 0x00006900ff1e77ac */ /* 0x000f620008000a00 */
[----:B------:R-:W-:Y:S01]  /*1d40*/  UMOV UR24, URZ ;  /* 0x000000ff00187c82 */ /* 0x000fe20008000000 */
[----:B------:R-:W-:Y:S01]  /*1d50*/  UMOV UR23, URZ ;  /* 0x000000ff00177c82 */ /* 0x000fe20008000000 */
[----:B-1----:R-:W-:-:S06]  /*1d60*/  UIMAD.WIDE.U32 UR8, UR27, UR5, URZ ;  /* 0x000000051b0872a5 */ /* 0x002fcc000f8e00ff */
[----:B------:R-:W-:Y:S01]  /*1d70*/  IMAD.U32 R0, RZ, RZ, UR21 ;  /* 0x00000015ff007e24 */ /* 0x000fe2000f8e00ff */
[----:B------:R-:W1:Y:S03]  /*1d80*/  LDCU UR5, c[0x0][0x5d0] ;  /* 0x0000ba00ff0577ac */ /* 0x000e660008000800 */
[----:B------:R-:W-:Y:S01]  /*1d90*/  IMAD R0, R0, 0x800, R3 ;  /* 0x0000080000007824 */ /* 0x000fe200078e0203 */
[----:B------:R-:W-:Y:S02]  /*1da0*/  UIADD3 UR7, UPT, UPT, UR27, -UR9, URZ ;  /* 0x800000091b077290 */ /* 0x000fe4000fffe0ff */
[----:B------:R-:W-:Y:S01]  /*1db0*/  ULEA UR25, UR21, UR28, 0x15 ;  /* 0x0000001c15197291 */ /* 0x000fe2000f8ea8ff */
[----:B------:R-:W-:Y:S01]  /*1dc0*/  VIADD R0, R0, UR6 ;  /* 0x0000000600007c36 */ /* 0x000fe20008000000 */
[----:B------:R-:W-:Y:S02]  /*1dd0*/  USHF.R.U32.HI UR7, URZ, UR20, UR7 ;  /* 0x00000014ff077299 */ /* 0x000fe40008011607 */
[----:B--2---:R-:W-:Y:S01]  /*1de0*/  USHF.L.U32 UR11, UR11, 0x7, URZ ;  /* 0x000000070b0b7899 */ /* 0x004fe200080006ff */
[C---:B------:R-:W-:Y:S01]  /*1df0*/  VIADD R3, R0.reuse, 0x8420 ;  /* 0x0000842000037836 */ /* 0x040fe20000000000 */
[----:B------:R-:W-:Y:S01]  /*1e00*/  UIADD3 UR7, UPT, UPT, UR9, UR7, URZ ;  /* 0x0000000709077290 */ /* 0x000fe2000fffe0ff */
[C---:B------:R-:W-:Y:S01]  /*1e10*/  VIADD R2, R0.reuse, 0x8430 ;  /* 0x0000843000027836 */ /* 0x040fe20000000000 */
[----:B------:R-:W-:Y:S01]  /*1e20*/  ULOP3.LUT UR11, UR11, 0x180, URZ, 0xc0, !UPT ;  /* 0x000001800b0b7892 */ /* 0x000fe2000f8ec0ff */
[C---:B------:R-:W-:Y:S01]  /*1e30*/  VIADD R4, R0.reuse, 0x430 ;  /* 0x0000043000047836 */ /* 0x040fe20000000000 */
[----:B------:R-:W-:Y:S01]  /*1e40*/  USHF.R.U32.HI UR14, URZ, UR19, UR7 ;  /* 0x00000013ff0e7299 */ /* 0x000fe20008011607 */
[----:B------:R-:W-:Y:S01]  /*1e50*/  SHF.R.U32.HI R72, RZ, 0x3, R3 ;  /* 0x00000003ff487819 */ /* 0x000fe20000011603 */
[C---:B------:R-:W-:Y:S01]  /*1e60*/  VIADD R5, R0.reuse, 0x400 ;  /* 0x0000040000057836 */ /* 0x040fe20000000000 */
[----:B------:R-:W-:Y:S01]  /*1e70*/  SHF.R.U32.HI R73, RZ, 0x3, R2 ;  /* 0x00000003ff497819 */ /* 0x000fe20000011602 */
[----:B------:R-:W-:Y:S01]  /*1e80*/  UIADD3 UR14, UPT, UPT, -UR14, URZ, URZ ;  /* 0x000000ff0e0e7290 */ /* 0x000fe2000fffe1ff */
[----:B------:R-:W-:Y:S01]  /*1e90*/  LOP3.LUT R72, R3, 0x30, R72, 0x78, !PT ;  /* 0x0000003003487812 */ /* 0x000fe200078e7848 */
[----:B------:R-:W-:Y:S01]  /*1ea0*/  VIADD R3, R0, 0x8400 ;  /* 0x0000840000037836 */ /* 0x000fe20000000000 */
[----:B------:R-:W-:Y:S01]  /*1eb0*/  LOP3.LUT R73, R2, 0x30, R73, 0x78, !PT ;  /* 0x0000003002497812 */ /* 0x000fe200078e7849 */
[----:B------:R-:W-:Y:S01]  /*1ec0*/  UIMAD UR14, UR4, UR14, UR27 ;  /* 0x0000000e040e72a4 */ /* 0x000fe2000f8e021b */
[C---:B------:R-:W-:Y:S01]  /*1ed0*/  VIADD R2, R0.reuse, 0x8410 ;  /* 0x0000841000027836 */ /* 0x040fe20000000000 */
[----:B------:R-:W-:Y:S01]  /*1ee0*/  SHF.R.U32.HI R69, RZ, 0x3, R4 ;  /* 0x00000003ff457819 */ /* 0x000fe20000011604 */
[C---:B------:R-:W-:Y:S01]  /*1ef0*/  VIADD R7, R0.reuse, 0x420 ;  /* 0x0000042000077836 */ /* 0x040fe20000000000 */
[----:B-1----:R-:W-:Y:S01]  /*1f00*/  UIMAD.WIDE.U32 UR4, UR14, UR5, URZ ;  /* 0x000000050e0472a5 */ /* 0x002fe2000f8e00ff */
[----:B------:R-:W-:Y:S01]  /*1f10*/  SHF.R.U32.HI R70, RZ, 0x3, R3 ;  /* 0x00000003ff467819 */ /* 0x000fe20000011603 */
[----:B------:R-:W-:Y:S01]  /*1f20*/  VIADD R0, R0, 0x410 ;  /* 0x0000041000007836 */ /* 0x000fe20000000000 */
[----:B------:R-:W-:Y:S01]  /*1f30*/  SHF.R.U32.HI R71, RZ, 0x3, R2 ;  /* 0x00000003ff477819 */ /* 0x000fe20000011602 */
[----:B------:R-:W-:Y:S01]  /*1f40*/  UIADD3 UR4, UPT, UPT, UR14, -UR5, URZ ;  /* 0x800000050e047290 */ /* 0x000fe2000fffe0ff */
[----:B------:R-:W-:-:S02]  /*1f50*/  LOP3.LUT R70, R3, 0x30, R70, 0x78, !PT ;  /* 0x0000003003467812 */ /* 0x000fc400078e7846 */
[----:B------:R-:W-:Y:S01]  /*1f60*/  LOP3.LUT R71, R2, 0x30, R71, 0x78, !PT ;  /* 0x0000003002477812 */ /* 0x000fe200078e7847 */
[----:B------:R-:W-:Y:S01]  /*1f70*/  USHF.R.U32.HI UR4, URZ, UR18, UR4 ;  /* 0x00000012ff047299 */ /* 0x000fe20008011604 */
[----:B------:R-:W-:Y:S02]  /*1f80*/  SHF.R.U32.HI R3, RZ, 0x3, R0 ;  /* 0x00000003ff037819 */ /* 0x000fe40000011600 */
[----:B------:R-:W-:Y:S01]  /*1f90*/  SHF.R.U32.HI R68, RZ, 0x3, R7 ;  /* 0x00000003ff447819 */ /* 0x000fe20000011607 */
[----:B------:R-:W-:Y:S01]  /*1fa0*/  UIADD3 UR4, UPT, UPT, UR5, UR4, URZ ;  /* 0x0000000405047290 */ /* 0x000fe2000fffe0ff */
[----:B------:R-:W-:Y:S02]  /*1fb0*/  SHF.R.U32.HI R2, RZ, 0x3, R5 ;  /* 0x00000003ff027819 */ /* 0x000fe40000011605 */
[----:B------:R-:W-:Y:S01]  /*1fc0*/  LOP3.LUT R3, R0, 0x30, R3, 0x78, !PT ;  /* 0x0000003000037812 */ /* 0x000fe200078e7803 */
[----:B------:R-:W-:Y:S01]  /*1fd0*/  USHF.R.U32.HI UR4, URZ, UR17, UR4 ;  /* 0x00000011ff047299 */ /* 0x000fe20008011604 */
[----:B------:R-:W-:Y:S01]  /*1fe0*/  LOP3.LUT R69, R4, 0x30, R69, 0x78, !PT ;  /* 0x0000003004457812 */ /* 0x000fe200078e7845 */
[----:B------:R-:W-:Y:S01]  /*1ff0*/  IMAD.MOV.U32 R0, RZ, RZ, RZ ;  /* 0x000000ffff007224 */ /* 0x000fe200078e00ff */
[----:B------:R-:W-:Y:S01]  /*2000*/  LOP3.LUT R68, R7, 0x30, R68, 0x78, !PT ;  /* 0x0000003007447812 */ /* 0x000fe200078e7844 */
[----:B---3--:R-:W-:Y:S01]  /*2010*/  UIMAD.WIDE.U32 UR8, UR4, UR35, URZ ;  /* 0x00000023040872a5 */ /* 0x008fe2000f8e00ff */
[----:B------:R-:W-:-:S06]  /*2020*/  LOP3.LUT R2, R5, 0x30, R2, 0x78, !PT ;  /* 0x0000003005027812 */ /* 0x000fcc00078e7802 */
[----:B------:R-:W-:Y:S01]  /*2030*/  UMOV UR7, UR9 ;  /* 0x0000000900077c82 */ /* 0x000fe20008000000 */
[----:B------:R-:W-:Y:S01]  /*2040*/  UMOV UR8, 0x400 ;  /* 0x0000040000087882 */ /* 0x000fe20000000000 */
[----:B------:R-:W-:Y:S02]  /*2050*/  UIADD3 UR5, UPT, UPT, UR4, -UR7, URZ ;  /* 0x8000000704057290 */ /* 0x000fe4000fffe0ff */
[----:B------:R-:W4:Y:S02]  /*2060*/  LDCU UR9, c[0x0][0x370] ;  /* 0x00006e00ff0977ac */ /* 0x000f240008000800 */
[----:B------:R-:W-:Y:S01]  /*2070*/  USHF.R.U32.HI UR5, URZ, UR15, UR5 ;  /* 0x0000000fff057299 */ /* 0x000fe20008011605 */
[----:B------:R-:W1:Y:S03]  /*2080*/  LDCU UR6, c[0x0][0x378] ;  /* 0x00006f00ff0677ac */ /* 0x000e660008000800 */
[----:B------:R-:W-:Y:S01]  /*2090*/  UIADD3 UR5, UPT, UPT, UR7, UR5, URZ ;  /* 0x0000000507057290 */ /* 0x000fe2000fffe0ff */
[----:B------:R-:W2:Y:S03]  /*20a0*/  S2UR UR7, SR_CgaCtaId ;  /* 0x00000000000779c3 */ /* 0x000ea60000008800 */
[----:B------:R-:W-:-:S04]  /*20b0*/  USHF.R.U32.HI UR5, URZ, UR16, UR5 ;  /* 0x00000010ff057299 */ /* 0x000fc80008011605 */
[----:B------:R-:W-:Y:S02]  /*20c0*/  UIADD3 UR5, UPT, UPT, -UR5, URZ, URZ ;  /* 0x000000ff05057290 */ /* 0x000fe4000fffe1ff */
[----:B----4-:R-:W-:Y:S02]  /*20d0*/  UIMAD UR9, UR10, UR9, URZ ;  /* 0x000000090a0972a4 */ /* 0x010fe4000f8e02ff */
[----:B------:R-:W-:Y:S02]  /*20e0*/  UIMAD UR34, UR34, UR5, UR4 ;  /* 0x00000005222272a4 */ /* 0x000fe4000f8e0204 */
[----:B-1----:R-:W-:Y:S02]  /*20f0*/  UIMAD UR6, UR9, UR6, URZ ;  /* 0x00000006090672a4 */ /* 0x002fe4000f8e02ff */
[----:B------:R-:W-:Y:S02]  /*2100*/  UIADD3 UR4, UPT, UPT, -UR4, URZ, URZ ;  /* 0x000000ff04047290 */ /* 0x000fe4000fffe1ff */
[----:B------:R-:W-:Y:S01]  /*2110*/  USHF.R.S32.HI UR26, URZ, 0x1f, UR6 ;  /* 0x0000001fff1a7899 */ /* 0x000fe20008011406 */
[----:B------:R-:W1:Y:S03]  /*2120*/  LDCU UR5, c[0x0][0x5cc] ;  /* 0x0000b980ff0577ac */ /* 0x000e660008000800 */
[----:B------:R-:W-:-:S02]  /*2130*/  ULEA.HI UR26, UR26, UR6, URZ, 0x2 ;  /* 0x000000061a1a7291 */ /* 0x000fc4000f8f10ff */
[----:B--2---:R-:W-:Y:S02]  /*2140*/  ULEA UR7, UR7, UR8, 0x18 ;  /* 0x0000000807077291 */ /* 0x004fe4000f8ec0ff */
[----:B-1---5:R-:W-:-:S12]  /*2150*/  UIMAD UR14, UR5, UR4, UR14 ;  /* 0x00000004050e72a4 */ /* 0x022fd8000f8e020e */
.L_x_39:
[----:B------:R-:W-:Y:S01]  /*2160*/  ULEA UR22, UR23, UR7, 0x3 ;  /* 0x0000000717167291 */ /* 0x000fe2000f8e18ff */
[----:B------:R-:W-:Y:S01]  /*2170*/  SHF.L.U32 R6, R0, 0x1f, RZ ;  /* 0x0000001f00067819 */ /* 0x000fe200000006ff */
[----:B------:R-:W1:Y:S01]  /*2180*/  S2UR UR29, SR_CgaCtaId ;  /* 0x00000000001d79c3 */ /* 0x000e620000008800 */
[----:B------:R-:W-:Y:S02]  /*2190*/  UIADD3 UR38, UP1, UPT, UR30, 0x140, URZ ;  /* 0x000001401e267890 */ /* 0x000fe4000ff3e0ff */
[----:B------:R-:W-:Y:S01]  /*21a0*/  UIADD3 UR36, UP0, UPT, UR30, 0x1c0, URZ ;  /* 0x000001c01e247890 */ /* 0x000fe2000ff1e0ff */
[----:B------:R-:W-:Y:S01]  /*21b0*/  UMOV UR4, 0x400 ;  /* 0x0000040000047882 */ /* 0x000fe20000000000 */
[----:B------:R-:W-:Y:S02]  /*21c0*/  UIADD3.X UR39, UPT, UPT, URZ, UR31, URZ, UP1, !UPT ;  /* 0x0000001fff277290 */ /* 0x000fe40008ffe4ff */
[----:B------:R-:W2:Y:S01]  /*21d0*/  SYNCS.PHASECHK.TRANS64.TRYWAIT P0, [UR22+0x50], R6 ;  /* 0x00005006ff0075a7 */ /* 0x000ea20008001116 */
[----:B------:R-:W-:Y:S01]  /*21e0*/  ULEA UR32, UR23, UR25, 0x7 ;  /* 0x0000001917207291 */ /* 0x000fe2000f8e38ff */
[----:B------:R-:W3:Y:S01]  /*21f0*/  LDCU UR33, c[0x0][0x5e4] ;  /* 0x0000bc80ff2177ac */ /* 0x000ee20008000800 */
[----:B------:R-:W-:-:S02]  /*2200*/  ULEA UR14, UR14, UR11, 0x9 ;  /* 0x0000000b0e0e7291 */ /* 0x000fc4000f8e48ff */
[----:B------:R-:W-:Y:S02]  /*2210*/  UIADD3.X UR37, UPT, UPT, URZ, UR31, URZ, UP0, !UPT ;  /* 0x0000001fff257290 */ /* 0x000fe400087fe4ff */
[----:B------:R-:W-:Y:S02]  /*2220*/  UPLOP3.LUT UP1, UPT, UPT, UPT, UPT, 0x80, 0x8 ;  /* 0x000000000008789c */ /* 0x000fe40003f2f070 */
[----:B-1----:R-:W-:Y:S01]  /*2230*/  ULEA UR29, UR29, UR4, 0x18 ;  /* 0x000000041d1d7291 */ /* 0x002fe2000f8ec0ff */
[----:B--23--:R-:W-:Y:S11]  /*2240*/  @!P0 BRA `(.L_x_36) ;  /* 0x0000001c00f88947 */ /* 0x00cff60003800000 */
.L_x_53:
[----:B------:R-:W-:-:S05]  /*2250*/  UMOV UR5, URZ ;  /* 0x000000ff00057c82 */ /* 0x000fca0008000000 */
.L_x_38:
[----:B------:R-:W-:Y:S02]  /*2260*/  USHF.L.U32 UR13, UR5, 0x5, URZ ;  /* 0x00000005050d7899 */ /* 0x000fe400080006ff */
[----:B------:R-:W-:Y:S02]  /*2270*/  USHF.R.U32.HI UR6, URZ, 0x1, UR5 ;  /* 0x00000001ff067899 */ /* 0x000fe40008011605 */
[----:B------:R-:W-:Y:S02]  /*2280*/  UIADD3 UR4, UPT, UPT, UR32, UR13, URZ ;  /* 0x0000000d20047290 */ /* 0x000fe4000fffe0ff */
[----:B------:R-:W-:Y:S02]  /*2290*/  ULEA UR6, UR24, UR6, 0x2 ;  /* 0x0000000618067291 */ /* 0x000fe4000f8e10ff */
[----:B------:R-:W-:-:S05]  /*22a0*/  UISETP.NE.AND UP0, UPT, UR21, URZ, UPT ;  /* 0x000000ff1500728c */ /* 0x000fca000bf05270 */
[----:B---3--:R-:W2:Y:S01]  /*22b0*/  LDTM.x32 R36, tmem[UR4+0x20] ;  /* 0x00002004002479ee */ /* 0x008ea200082c0000 */
[----:B-1----:R-:W1:Y:S01]  /*22c0*/  LDTM.x32 R4, tmem[UR4] ;  /* 0x00000004000479ee */ /* 0x002e6200082c0000 */
[----:B------:R-:W-:-:S04]  /*22d0*/  ULEA UR4, UR24, UR5, 0x2 ;  /* 0x0000000518047291 */ /* 0x000fc8000f8e10ff */
[----:B------:R-:W-:-:S04]  /*22e0*/  USHF.R.S32.HI UR12, URZ, 0x1f, UR4 ;  /* 0x0000001fff0c7899 */ /* 0x000fc80008011404 */
[----:B------:R-:W-:-:S04]  /*22f0*/  ULEA.HI UR12, UR12, UR4, URZ, 0x2 ;  /* 0x000000040c0c7291 */ /* 0x000fc8000f8f10ff */
[----:B------:R-:W-:-:S04]  /*2300*/  ULOP3.LUT UR12, UR12, 0xfffffffc, URZ, 0xc0, !UPT ;  /* 0xfffffffc0c0c7892 */ /* 0x000fc8000f8ec0ff */
[----:B------:R-:W-:Y:S02]  /*2310*/  UIADD3 UR12, UPT, UPT, UR4, -UR12, URZ ;  /* 0x8000000c040c7290 */ /* 0x000fe4000fffe0ff */
[----:B------:R-:W-:Y:S01]  /*2320*/  UIADD3 UR4, UPT, UPT, UR4, 0x1, URZ ;  /* 0x0000000104047890 */ /* 0x000fe2000fffe0ff */
[----:B--2---:R-:W-:Y:S01]  /*2330*/  FMUL R53, R53, UR33 ;  /* 0x0000002135357c20 */ /* 0x004fe20008400000 */
[----:B-1----:R-:W-:Y:S01]  /*2340*/  FMUL R9, R9, UR33 ;  /* 0x0000002109097c20 */ /* 0x002fe20008400000 */
[----:B------:R-:W-:Y:S01]  /*2350*/  FMUL R8, R8, UR33 ;  /* 0x0000002108087c20 */ /* 0x000fe20008400000 */
[----:B------:R-:W-:Y:S01]  /*2360*/  FMUL R74, R7, UR33 ;  /* 0x00000021074a7c20 */ /* 0x000fe20008400000 */
[----:B------:R-:W-:Y:S01]  /*2370*/  FMUL R75, R6, UR33 ;  /* 0x00000021064b7c20 */ /* 0x000fe20008400000 */
[----:B------:R-:W-:Y:S01]  /*2380*/  FMUL R76, R5, UR33 ;  /* 0x00000021054c7c20 */ /* 0x000fe20008400000 */
[----:B------:R-:W-:Y:S01]  /*2390*/  FMUL R77, R4, UR33 ;  /* 0x00000021044d7c20 */ /* 0x000fe20008400000 */
[----:B------:R-:W-:Y:S01]  /*23a0*/  FMUL R11, R11, UR33 ;  /* 0x000000210b0b7c20 */ /* 0x000fe20008400000 */
[----:B------:R-:W-:Y:S01]  /*23b0*/  FMUL R78, R10, UR33 ;  /* 0x000000210a4e7c20 */ /* 0x000fe20008400000 */
[----:B------:R-:W-:Y:S01]  /*23c0*/  MOV R10, UR12 ;  /* 0x0000000c000a7c02 */ /* 0x000fe20008000f00 */
[----:B------:R-:W-:Y:S01]  /*23d0*/  FMUL R54, R54, UR33 ;  /* 0x0000002136367c20 */ /* 0x000fe20008400000 */
[----:B------:R-:W-:Y:S01]  /*23e0*/  F2FP.BF16.F32.PACK_AB R6, R9, R8 ;  /* 0x000000080906723e */ /* 0x000fe200000010ff */
[----:B------:R-:W-:Y:S01]  /*23f0*/  FMUL R82, R53, -1.4426950216293334961 ;  /* 0xbfb8aa3b35527820 */ /* 0x000fe20000400000 */
[----:B------:R-:W-:Y:S01]  /*2400*/  F2FP.BF16.F32.PACK_AB R5, R74, R75 ;  /* 0x0000004b4a05723e */ /* 0x000fe200000010ff */
[----:B------:R-:W-:Y:S01]  /*2410*/  FMUL R13, R13, UR33 ;  /* 0x000000210d0d7c20 */ /* 0x000fe20008400000 */
[----:B------:R-:W-:Y:S01]  /*2420*/  F2FP.BF16.F32.PACK_AB R4, R76, R77 ;  /* 0x0000004d4c04723e */ /* 0x000fe200000010ff */
[----:B------:R-:W-:Y:S01]  /*2430*/  FMUL R12, R12, UR33 ;  /* 0x000000210c0c7c20 */ /* 0x000fe20008400000 */
[----:B------:R-:W-:Y:S01]  /*2440*/  F2FP.BF16.F32.PACK_AB R7, R11, R78 ;  /* 0x0000004e0b07723e */ /* 0x000fe200000010ff */
[----:B------:R-:W-:Y:S01]  /*2450*/  FMUL R79, R15, UR33 ;  /* 0x000000210f4f7c20 */ /* 0x000fe20008400000 */
[----:B------:R-:W-:Y:S01]  /*2460*/  LEA R80, R10, R2, 0xd ;  /* 0x000000020a507211 */ /* 0x000fe200078e68ff */
[----:B------:R-:W-:Y:S01]  /*2470*/  FMUL R14, R14, UR33 ;  /* 0x000000210e0e7c20 */ /* 0x000fe20008400000 */
[----:B------:R-:W-:Y:S01]  /*2480*/  FMUL R17, R17, UR33 ;  /* 0x0000002111117c20 */ /* 0x000fe20008400000 */
[----:B------:R-:W-:Y:S01]  /*2490*/  FMUL R16, R16, UR33 ;  /* 0x0000002110107c20 */ /* 0x000fe20008400000 */
[----:B------:R-:W-:Y:S01]  /*24a0*/  FMUL R19, R19, UR33 ;  /* 0x0000002113137c20 */ /* 0x000fe20008400000 */
[----:B------:R1:W-:Y:S01]  /*24b0*/  STS.128 [R80], R4 ;  /* 0x0000000450007388 */ /* 0x0003e20000000c00 */
[----:B------:R-:W-:Y:S01]  /*24c0*/  FMUL R90, R54, -1.4426950216293334961 ;  /* 0xbfb8aa3b365a7820 */ /* 0x000fe20000400000 */
[----:B------:R2:W3:Y:S01]  /*24d0*/  MUFU.EX2 R15, R82 ;  /* 0x00000052000f7308 */ /* 0x0004e20000000800 */
[----:B------:R-:W-:Y:S01]  /*24e0*/  FMUL R21, R21, UR33 ;  /* 0x0000002115157c20 */ /* 0x000fe20008400000 */
[----:B------:R-:W-:Y:S01]  /*24f0*/  FMUL R20, R20, UR33 ;  /* 0x0000002114147c20 */ /* 0x000fe20008400000 */
[----:B------:R-:W-:Y:S01]  /*2500*/  FMUL R23, R23, UR33 ;  /* 0x0000002117177c20 */ /* 0x000fe20008400000 */
[----:B------:R-:W-:Y:S01]  /*2510*/  FMUL R22, R22, UR33 ;  /* 0x0000002116167c20 */ /* 0x000fe20008400000 */
[----:B------:R-:W-:Y:S01]  /*2520*/  FMUL R25, R25, UR33 ;  /* 0x0000002119197c20 */ /* 0x000fe20008400000 */
[----:B------:R-:W-:Y:S01]  /*2530*/  FMUL R24, R24, UR33 ;  /* 0x0000002118187c20 */ /* 0x000fe20008400000 */
[----:B------:R-:W-:Y:S01]  /*2540*/  FMUL R27, R27, UR33 ;  /* 0x000000211b1b7c20 */ /* 0x000fe20008400000 */
[----:B------:R-:W-:Y:S01]  /*2550*/  MUFU.EX2 R90, R90 ;  /* 0x0000005a005a7308 */ /* 0x000fe20000000800 */
[----:B------:R-:W-:Y:S01]  /*2560*/  FMUL R52, R52, UR33 ;  /* 0x0000002134347c20 */ /* 0x000fe20008400000 */
[----:B------:R-:W-:Y:S01]  /*2570*/  FMUL R46, R46, UR33 ;  /* 0x000000212e2e7c20 */ /* 0x000fe20008400000 */
[----:B------:R-:W-:Y:S01]  /*2580*/  LEA R87, R10, R68, 0xd ;  /* 0x000000440a577211 */ /* 0x000fe200078e68ff */
[----:B------:R-:W-:Y:S01]  /*2590*/  FMUL R56, R56, UR33 ;  /* 0x0000002138387c20 */ /* 0x000fe20008400000 */
[----:B------:R-:W-:Y:S01]  /*25a0*/  FMUL R83, R52, -1.4426950216293334961 ;  /* 0xbfb8aa3b34537820 */ /* 0x000fe20000400000 */
[----:B------:R-:W-:Y:S01]  /*25b0*/  FMUL R91, R46, -1.4426950216293334961 ;  /* 0xbfb8aa3b2e5b7820 */ /* 0x000fe20000400000 */
[----:B------:R-:W-:Y:S01]  /*25c0*/  FMUL R55, R55, UR33 ;  /* 0x0000002137377c20 */ /* 0x000fe20008400000 */
[----:B------:R-:W-:Y:S01]  /*25d0*/  FMUL R57, R57, UR33 ;  /* 0x0000002139397c20 */ /* 0x000fe20008400000 */
[----:B--2---:R-:W-:Y:S01]  /*25e0*/  LEA R82, R10, R3, 0xd ;  /* 0x000000030a527211 */ /* 0x004fe200078e68ff */
[----:B------:R-:W-:Y:S01]  /*25f0*/  FMUL R44, R44, UR33 ;  /* 0x000000212c2c7c20 */ /* 0x000fe20008400000 */
[----:B------:R-:W-:Y:S01]  /*2600*/  FMUL R81, R55, -1.4426950216293334961 ;  /* 0xbfb8aa3b37517820 */ /* 0x000fe20000400000 */
[----:B------:R-:W-:Y:S01]  /*2610*/  FMUL R85, R57, -1.4426950216293334961 ;  /* 0xbfb8aa3b39557820 */ /* 0x000fe20000400000 */
[----:B------:R-:W-:Y:S01]  /*2620*/  FMUL R47, R47, UR33 ;  /* 0x000000212f2f7c20 */ /* 0x000fe20008400000 */
[----:B------:R-:W-:Y:S01]  /*2630*/  FMUL R86, R44, -1.4426950216293334961 ;  /* 0xbfb8aa3b2c567820 */ /* 0x000fe20000400000 */
[----:B---3--:R-:W-:Y:S01]  /*2640*/  FADD R93, R15, 1 ;  /* 0x3f8000000f5d7421 */ /* 0x008fe20000000000 */
[----:B------:R-:W-:Y:S01]  /*2650*/  FMUL R38, R38, UR33 ;  /* 0x0000002126267c20 */ /* 0x000fe20008400000 */
[----:B------:R-:W-:Y:S01]  /*2660*/  MUFU.EX2 R81, R81 ;  /* 0x0000005100517308 */ /* 0x000fe20000000800 */
[----:B------:R-:W-:Y:S01]  /*2670*/  FMUL R48, R48, UR33 ;  /* 0x0000002130307c20 */ /* 0x000fe20008400000 */
[----:B------:R-:W-:Y:S01]  /*2680*/  FMUL R49, R49, UR33 ;  /* 0x0000002131317c20 */ /* 0x000fe20008400000 */
[----:B------:R-:W-:Y:S01]  /*2690*/  FMUL R45, R45, UR33 ;  /* 0x000000212d2d7c20 */ /* 0x000fe20008400000 */
[----:B-1----:R-:W-:Y:S01]  /*26a0*/  FMUL R80, R18, UR33 ;  /* 0x0000002112507c20 */ /* 0x002fe20008400000 */
[----:B------:R-:W-:Y:S01]  /*26b0*/  F2FP.BF16.F32.PACK_AB R4, R13, R12 ;  /* 0x0000000c0d04723e */ /* 0x000fe200000010ff */
[----:B------:R-:W-:Y:S01]  /*26c0*/  FMUL R51, R51, UR33 ;  /* 0x0000002133337c20 */ /* 0x000fe20008400000 */
[----:B------:R-:W-:Y:S01]  /*26d0*/  F2FP.BF16.F32.PACK_AB R5, R79, R14 ;  /* 0x0000000e4f05723e */ /* 0x000fe200000010ff */
[----:B------:R1:W2:Y:S01]  /*26e0*/  MUFU.EX2 R18, R83 ;  /* 0x0000005300127308 */ /* 0x0002a20000000800 */
[----:B------:R-:W-:Y:S01]  /*26f0*/  F2FP.BF16.F32.PACK_AB R6, R17, R16 ;  /* 0x000000101106723e */ /* 0x000fe200000010ff */
[----:B------:R-:W-:Y:S01]  /*2700*/  FMUL R84, R45, -1.4426950216293334961 ;  /* 0xbfb8aa3b2d547820 */ /* 0x000fe20000400000 */
[----:B------:R-:W-:Y:S01]  /*2710*/  F2FP.BF16.F32.PACK_AB R7, R19, R80 ;  /* 0x000000501307723e */ /* 0x000fe200000010ff */
[----:B------:R-:W-:Y:S01]  /*2720*/  FMUL R88, R51, -1.4426950216293334961 ;  /* 0xbfb8aa3b33587820 */ /* 0x000fe20000400000 */
[----:B------:R-:W-:Y:S01]  /*2730*/  FMUL R50, R50, UR33 ;  /* 0x0000002132327c20 */ /* 0x000fe20008400000 */
[----:B------:R-:W-:Y:S01]  /*2740*/  FMUL R39, R39, UR33 ;  /* 0x0000002127277c20 */ /* 0x000fe20008400000 */
[----:B------:R-:W-:Y:S01]  /*2750*/  FMUL R42, R42, UR33 ;  /* 0x000000212a2a7c20 */ /* 0x000fe20008400000 */
[----:B------:R3:W-:Y:S01]  /*2760*/  STS.128 [R82], R4 ;  /* 0x0000000452007388 */ /* 0x0007e20000000c00 */
[----:B------:R-:W4:Y:S01]  /*2770*/  MUFU.EX2 R86, R86 ;  /* 0x0000005600567308 */ /* 0x000f220000000800 */
[----:B------:R-:W-:Y:S01]  /*2780*/  FMUL R89, R50, -1.4426950216293334961 ;  /* 0xbfb8aa3b32597820 */ /* 0x000fe20000400000 */
[----:B------:R-:W-:Y:S01]  /*2790*/  FMUL R43, R43, UR33 ;  /* 0x000000212b2b7c20 */ /* 0x000fe20008400000 */
[----:B------:R-:W-:Y:S01]  /*27a0*/  FMUL R36, R36, UR33 ;  /* 0x0000002124247c20 */ /* 0x000fe20008400000 */
[----:B------:R-:W-:Y:S01]  /*27b0*/  FMUL R37, R37, UR33 ;  /* 0x0000002125257c20 */ /* 0x000fe20008400000 */
[----:B------:R-:W-:Y:S01]  /*27c0*/  FMUL R58, R58, UR33 ;  /* 0x000000213a3a7c20 */ /* 0x000fe20008400000 */
[----:B------:R-:W-:Y:S01]  /*27d0*/  FMUL R61, R61, UR33 ;  /* 0x000000213d3d7c20 */ /* 0x000fe20008400000 */
[----:B------:R-:W-:Y:S01]  /*27e0*/  FMUL R64, R64, UR33 ;  /* 0x0000002140407c20 */ /* 0x000fe20008400000 */
[----:B-1----:R-:W-:Y:S01]  /*27f0*/  FMUL R83, R56, -1.4426950216293334961 ;  /* 0xbfb8aa3b38537820 */ /* 0x002fe20000400000 */
[----:B--2---:R-:W-:Y:S01]  /*2800*/  FADD R92, R18, 1 ;  /* 0x3f800000125c7421 */ /* 0x004fe20000000000 */
[----:B------:R-:W-:Y:S01]  /*2810*/  MUFU.EX2 R84, R84 ;  /* 0x0000005400547308 */ /* 0x000fe20000000800 */
[----:B------:R-:W-:Y:S01]  /*2820*/  FMUL R67, R67, UR33 ;  /* 0x0000002143437c20 */ /* 0x000fe20008400000 */
[----:B------:R-:W-:Y:S01]  /*2830*/  USHF.R.S32.HI UR8, URZ, 0x1f, UR4 ;  /* 0x0000001fff087899 */ /* 0x000fe20008011404 */
[----:B------:R-:W-:Y:S01]  /*2840*/  FMUL R28, R28, UR33 ;  /* 0x000000211c1c7c20 */ /* 0x000fe20008400000 */
[----:B------:R-:W-:-:S02]  /*2850*/  FMUL R29, R29, UR33 ;  /* 0x000000211d1d7c20 */ /* 0x000fc40008400000 */
[----:B------:R-:W-:Y:S01]  /*2860*/  ULEA.HI UR8, UR8, UR4, URZ, 0x2 ;  /* 0x0000000408087291 */ /* 0x000fe2000f8f10ff */
[----:B----4-:R-:W-:Y:S01]  /*2870*/  FADD R86, R86, 1 ;  /* 0x3f80000056567421 */ /* 0x010fe20000000000 */
[----:B------:R-:W1:Y:S02]  /*2880*/  MUFU.EX2 R83, R83 ;  /* 0x0000005300537308 */ /* 0x000e640000000800 */
[----:B------:R-:W-:-:S04]  /*2890*/  ULOP3.LUT UR8, UR8, 0xfffffffc, URZ, 0xc0, !UPT ;  /* 0xfffffffc08087892 */ /* 0x000fc8000f8ec0ff */
[----:B------:R-:W-:Y:S02]  /*28a0*/  UIADD3 UR8, UPT, UPT, UR4, -UR8, URZ ;  /* 0x8000000804087290 */ /* 0x000fe4000fffe0ff */
[----:B------:R2:W4:Y:S01]  /*28b0*/  MUFU.RCP R18, R93 ;  /* 0x0000005d00127308 */ /* 0x0005220000001000 */
[----:B------:R-:W-:Y:S01]  /*28c0*/  ULEA.HI UR4, UR6, UR6, URZ, 0x1 ;  /* 0x0000000606047291 */ /* 0x000fe2000f8f08ff */
[----:B---3--:R-:W-:Y:S01]  /*28d0*/  FMUL R82, R26, UR33 ;  /* 0x000000211a527c20 */ /* 0x008fe20008400000 */
[----:B------:R-:W-:Y:S02]  /*28e0*/  F2FP.BF16.F32.PACK_AB R4, R21, R20 ;  /* 0x000000141504723e */ /* 0x000fe400000010ff */
[----:B------:R-:W-:Y:S01]  /*28f0*/  ULOP3.LUT UR4, UR4, 0xfffffffe, URZ, 0xc0, !UPT ;  /* 0xfffffffe04047892 */ /* 0x000fe2000f8ec0ff */
[----:B------:R-:W-:Y:S02]  /*2900*/  F2FP.BF16.F32.PACK_AB R5, R23, R22 ;  /* 0x000000161705723e */ /* 0x000fe400000010ff */
[----:B------:R3:W-:Y:S01]  /*2910*/  MUFU.EX2 R26, R85 ;  /* 0x00000055001a7308 */ /* 0x0007e20000000800 */
[----:B------:R-:W-:Y:S01]  /*2920*/  F2FP.BF16.F32.PACK_AB R6, R25, R24 ;  /* 0x000000181906723e */ /* 0x000fe200000010ff */
[----:B-1----:R-:W-:Y:S01]  /*2930*/  FADD R83, R83, 1 ;  /* 0x3f80000053537421 */ /* 0x002fe20000000000 */
[----:B------:R-:W-:Y:S01]  /*2940*/  F2FP.BF16.F32.PACK_AB R7, R27, R82 ;  /* 0x000000521b07723e */ /* 0x000fe200000010ff */
[----:B------:R-:W-:-:S04]  /*2950*/  UIADD3 UR4, UPT, UPT, UR6, -UR4, URZ ;  /* 0x8000000406047290 */ /* 0x000fc8000fffe0ff */
[----:B------:R1:W-:Y:S01]  /*2960*/  STS.128 [R87], R4 ;  /* 0x0000000457007388 */ /* 0x0003e20000000c00 */
[----:B--2---:R-:W-:Y:S01]  /*2970*/  FMUL R93, R38, -1.4426950216293334961 ;  /* 0xbfb8aa3b265d7820 */ /* 0x004fe20000400000 */
[----:B------:R-:W-:Y:S01]  /*2980*/  MUFU.EX2 R88, R88 ;  /* 0x0000005800587308 */ /* 0x000fe20000000800 */
[----:B----4-:R-:W-:-:S04]  /*2990*/  FMUL R18, R53, R18 ;  /* 0x0000001235127220 */ /* 0x010fc80000400000 */
[----:B------:R-:W-:Y:S01]  /*29a0*/  FMUL R21, R21, R18 ;  /* 0x0000001215157220 */ /* 0x000fe20000400000 */
[----:B---3--:R-:W-:Y:S02]  /*29b0*/  FMUL R85, R47, -1.4426950216293334961 ;  /* 0xbfb8aa3b2f557820 */ /* 0x008fe40000400000 */
[----:B------:R-:W2:Y:S08]  /*29c0*/  MUFU.EX2 R89, R89 ;  /* 0x0000005900597308 */ /* 0x000eb00000000800 */
[----:B------:R-:W3:Y:S01]  /*29d0*/  MUFU.EX2 R85, R85 ;  /* 0x0000005500557308 */ /* 0x000ee20000000800 */
[----:B--2---:R-:W-:-:S07]  /*29e0*/  FADD R89, R89, 1 ;  /* 0x3f80000059597421 */ /* 0x004fce0000000000 */
[----:B-1----:R1:W-:Y:S01]  /*29f0*/  MUFU.EX2 R4, R91 ;  /* 0x0000005b00047308 */ /* 0x0023e20000000800 */
[----:B------:R-:W-:Y:S01]  /*2a00*/  FMUL R6, R41, UR33 ;  /* 0x0000002129067c20 */ /* 0x000fe20008400000 */
[----:B------:R-:W-:Y:S01]  /*2a10*/  FMUL R87, R48, -1.4426950216293334961 ;  /* 0xbfb8aa3b30577820 */ /* 0x000fe20000400000 */
[----:B------:R-:W-:Y:S01]  /*2a20*/  FMUL R7, R49, -1.4426950216293334961 ;  /* 0xbfb8aa3b31077820 */ /* 0x000fe20000400000 */
[----:B---3--:R-:W-:Y:S01]  /*2a30*/  FADD R85, R85, 1 ;  /* 0x3f80000055557421 */ /* 0x008fe20000000000 */
[----:B------:R-:W-:-:S03]  /*2a40*/  FMUL R15, R6, -1.4426950216293334961 ;  /* 0xbfb8aa3b060f7820 */ /* 0x000fc60000400000 */
[----:B------:R-:W2:Y:S08]  /*2a50*/  MUFU.RCP R5, R92 ;  /* 0x0000005c00057308 */ /* 0x000eb00000001000 */
[----:B------:R-:W3:Y:S01]  /*2a60*/  MUFU.EX2 R87, R87 ;  /* 0x0000005700577308 */ /* 0x000ee20000000800 */
[----:B-1----:R-:W-:Y:S01]  /*2a70*/  FADD R91, R90, 1 ;  /* 0x3f8000005a5b7421 */ /* 0x002fe20000000000 */
[----:B------:R-:W-:Y:S01]  /*2a80*/  FADD R90, R81, 1 ;  /* 0x3f800000515a7421 */ /* 0x000fe20000000000 */
[----:B------:R-:W-:-:S05]  /*2a90*/  FMUL R81, R39, -1.4426950216293334961 ;  /* 0xbfb8aa3b27517820 */ /* 0x000fca0000400000 */
[----:B------:R-:W1:Y:S01]  /*2aa0*/  MUFU.RCP R41, R91 ;  /* 0x0000005b00297308 */ /* 0x000e620000001000 */
[----:B--2---:R-:W-:Y:S01]  /*2ab0*/  FMUL R5, R52, R5 ;  /* 0x0000000534057220 */ /* 0x004fe20000400000 */
[----:B------:R-:W-:-:S03]  /*2ac0*/  FADD R92, R26, 1 ;  /* 0x3f8000001a5c7421 */ /* 0x000fc60000000000 */
[----:B------:R-:W-:Y:S01]  /*2ad0*/  FMUL R20, R20, R5 ;  /* 0x0000000514147220 */ /* 0x000fe20000400000 */
[----:B------:R-:W-:Y:S02]  /*2ae0*/  FMUL R5, R40, UR33 ;  /* 0x0000002128057c20 */ /* 0x000fe40008400000 */
[----:B------:R-:W2:Y:S01]  /*2af0*/  MUFU.RCP R40, R90 ;  /* 0x0000005a00287308 */ /* 0x000ea20000001000 */
[----:B---3--:R-:W-:Y:S01]  /*2b00*/  FADD R87, R87, 1 ;  /* 0x3f80000057577421 */ /* 0x008fe20000000000 */
[----:B------:R-:W-:Y:S01]  /*2b10*/  FMUL R18, R5, -1.4426950216293334961 ;  /* 0xbfb8aa3b05127820 */ /* 0x000fe20000400000 */
[----:B------:R-:W-:-:S05]  /*2b20*/  F2FP.BF16.F32.PACK_AB R20, R21, R20 ;  /* 0x000000141514723e */ /* 0x000fca00000010ff */
[----:B------:R-:W-:Y:S01]  /*2b30*/  MUFU.EX2 R90, R93 ;  /* 0x0000005d005a7308 */ /* 0x000fe20000000800 */
[----:B-1----:R-:W-:Y:S01]  /*2b40*/  FMUL R41, R54, R41 ;  /* 0x0000002936297220 */ /* 0x002fe20000400000 */
[----:B------:R-:W-:-:S03]  /*2b50*/  FMUL R91, R37, -1.4426950216293334961 ;  /* 0xbfb8aa3b255b7820 */ /* 0x000fc60000400000 */
[----:B------:R-:W-:-:S03]  /*2b60*/  FMUL R22, R22, R41 ;  /* 0x0000002916167220 */ /* 0x000fc60000400000 */
[----:B------:R-:W1:Y:S01]  /*2b70*/  MUFU.RCP R41, R83 ;  /* 0x0000005300297308 */ /* 0x000e620000001000 */
[----:B--2---:R-:W-:-:S04]  /*2b80*/  FMUL R40, R55, R40 ;  /* 0x0000002837287220 */ /* 0x004fc80000400000 */
[----:B------:R-:W-:Y:S01]  /*2b90*/  FMUL R23, R23, R40 ;  /* 0x0000002817177220 */ /* 0x000fe20000400000 */
[----:B------:R-:W-:Y:S01]  /*2ba0*/  FADD R40, R84, 1 ;  /* 0x3f80000054287421 */ /* 0x000fe20000000000 */
[----:B------:R-:W-:Y:S01]  /*2bb0*/  FMUL R84, R36, -1.4426950216293334961 ;  /* 0xbfb8aa3b24547820 */ /* 0x000fe20000400000 */
[----:B------:R-:W-:Y:S02]  /*2bc0*/  MUFU.EX2 R7, R7 ;  /* 0x0000000700077308 */ /* 0x000fe40000000800 */
[----:B------:R-:W-:-:S06]  /*2bd0*/  F2FP.BF16.F32.PACK_AB R21, R23, R22 ;  /* 0x000000161715723e */ /* 0x000fcc00000010ff */
[----:B------:R-:W2:Y:S01]  /*2be0*/  MUFU.RCP R26, R92 ;  /* 0x0000005c001a7308 */ /* 0x000ea20000001000 */
[----:B-1----:R-:W-:Y:S01]  /*2bf0*/  FMUL R93, R56, R41 ;  /* 0x00000029385d7220 */ /* 0x002fe20000400000 */
[----:B------:R-:W-:-:S03]  /*2c00*/  FMUL R83, R59, UR33 ;  /* 0x000000213b537c20 */ /* 0x000fc60008400000 */
[----:B------:R-:W-:Y:S01]  /*2c10*/  FMUL R24, R24, R93 ;  /* 0x0000005d18187220 */ /* 0x000fe20000400000 */
[----:B------:R-:W-:Y:S01]  /*2c20*/  FADD R93, R4, 1 ;  /* 0x3f800000045d7421 */ /* 0x000fe20000000000 */
[----:B------:R-:W-:Y:S01]  /*2c30*/  FMUL R4, R43, -1.4426950216293334961 ;  /* 0xbfb8aa3b2b047820 */ /* 0x000fe20000400000 */
[----:B------:R-:W1:Y:S08]  /*2c40*/  MUFU.RCP R41, R86 ;  /* 0x0000005600297308 */ /* 0x000e700000001000 */
[----:B------:R-:W3:Y:S01]  /*2c50*/  MUFU.RCP R86, R85 ;  /* 0x0000005500567308 */ /* 0x000ee20000001000 */
[----:B--2---:R-:W-:Y:S01]  /*2c60*/  FMUL R26, R57, R26 ;  /* 0x0000001a391a7220 */ /* 0x004fe20000400000 */
[----:B------:R-:W-:-:S03]  /*2c70*/  FMUL R92, R61, -1.4426950216293334961 ;  /* 0xbfb8aa3b3d5c7820 */ /* 0x000fc60000400000 */
[----:B------:R-:W-:-:S03]  /*2c80*/  FMUL R25, R25, R26 ;  /* 0x0000001a19197220 */ /* 0x000fc60000400000 */
[----:B------:R-:W2:Y:S01]  /*2c90*/  MUFU.RCP R85, R87 ;  /* 0x0000005700557308 */ /* 0x000ea20000001000 */
[----:B-1----:R-:W-:Y:S01]  /*2ca0*/  FMUL R41, R44, R41 ;  /* 0x000000292c297220 */ /* 0x002fe20000400000 */
[----:B------:R-:W-:-:S03]  /*2cb0*/  F2FP.BF16.F32.PACK_AB R22, R25, R24 ;  /* 0x000000181916723e */ /* 0x000fc600000010ff */
[----:B------:R-:W-:Y:S01]  /*2cc0*/  FMUL R26, R12, R41 ;  /* 0x000000290c1a7220 */ /* 0x000fe20000400000 */
[----:B------:R-:W-:Y:S02]  /*2cd0*/  FMUL R12, R42, -1.4426950216293334961 ;  /* 0xbfb8aa3b2a0c7820 */ /* 0x000fe40000400000 */
[----:B------:R-:W1:Y:S01]  /*2ce0*/  MUFU.EX2 R18, R18 ;  /* 0x0000001200127308 */ /* 0x000e620000000800 */
[----:B---3--:R-:W-:-:S04]  /*2cf0*/  FMUL R86, R47, R86 ;  /* 0x000000562f567220 */ /* 0x008fc80000400000 */
[----:B------:R-:W-:Y:S01]  /*2d00*/  FMUL R59, R79, R86 ;  /* 0x000000564f3b7220 */ /* 0x000fe20000400000 */
[----:B------:R-:W-:Y:S01]  /*2d10*/  FADD R79, R7, 1 ;  /* 0x3f800000074f7421 */ /* 0x000fe20000000000 */
[----:B------:R-:W-:Y:S01]  /*2d20*/  FMUL R86, R60, UR33 ;  /* 0x000000213c567c20 */ /* 0x000fe20008400000 */
[----:B------:R-:W-:Y:S01]  /*2d30*/  MUFU.EX2 R15, R15 ;  /* 0x0000000f000f7308 */ /* 0x000fe20000000800 */
[----:B--2---:R-:W-:Y:S01]  /*2d40*/  FMUL R7, R48, R85 ;  /* 0x0000005530077220 */ /* 0x004fe20000400000 */
[----:B------:R-:W-:-:S03]  /*2d50*/  FMUL R87, R65, UR33 ;  /* 0x0000002141577c20 */ /* 0x000fc60008400000 */
[----:B------:R-:W-:Y:S01]  /*2d60*/  FMUL R60, R16, R7 ;  /* 0x00000007103c7220 */ /* 0x000fe20000400000 */
[----:B------:R-:W-:Y:S01]  /*2d70*/  FADD R16, R88, 1 ;  /* 0x3f80000058107421 */ /* 0x000fe20000000000 */
[----:B------:R-:W-:Y:S01]  /*2d80*/  FMUL R7, R86, -1.4426950216293334961 ;  /* 0xbfb8aa3b56077820 */ /* 0x000fe20000400000 */
[----:B------:R-:W2:Y:S01]  /*2d90*/  MUFU.RCP R79, R79 ;  /* 0x0000004f004f7308 */ /* 0x000ea20000001000 */
[----:B-1----:R-:W-:-:S07]  /*2da0*/  FADD R18, R18, 1 ;  /* 0x3f80000012127421 */ /* 0x002fce0000000000 */
[----:B------:R-:W1:Y:S08]  /*2db0*/  MUFU.RCP R40, R40 ;  /* 0x0000002800287308 */ /* 0x000e700000001000 */
[----:B------:R3:W4:Y:S01]  /*2dc0*/  MUFU.RCP R85, R89 ;  /* 0x0000005900557308 */ /* 0x0007220000001000 */
[----:B--2---:R-:W-:-:S04]  /*2dd0*/  FMUL R88, R49, R79 ;  /* 0x0000004f31587220 */ /* 0x004fc80000400000 */
[----:B------:R-:W-:Y:S01]  /*2de0*/  FMUL R79, R17, R88 ;  /* 0x00000058114f7220 */ /* 0x000fe20000400000 */
[----:B------:R-:W-:Y:S01]  /*2df0*/  FADD R17, R90, 1 ;  /* 0x3f8000005a117421 */ /* 0x000fe20000000000 */
[----:B------:R-:W-:Y:S01]  /*2e00*/  FMUL R90, R66, UR33 ;  /* 0x00000021425a7c20 */ /* 0x000fe20008400000 */
[----:B------:R-:W2:Y:S01]  /*2e10*/  MUFU.RCP R16, R16 ;  /* 0x0000001000107308 */ /* 0x000ea20000001000 */
[----:B-1----:R-:W-:-:S04]  /*2e20*/  FMUL R40, R45, R40 ;  /* 0x000000282d287220 */ /* 0x002fc80000400000 */
[----:B------:R-:W-:Y:S01]  /*2e30*/  FMUL R41, R13, R40 ;  /* 0x000000280d297220 */ /* 0x000fe20000400000 */
[----:B------:R-:W-:Y:S02]  /*2e40*/  FMUL R13, R83, -1.4426950216293334961 ;  /* 0xbfb8aa3b530d7820 */ /* 0x000fe40000400000 */
[----:B------:R-:W1:Y:S01]  /*2e50*/  MUFU.RCP R17, R17 ;  /* 0x0000001100117308 */ /* 0x000e620000001000 */
[----:B---3--:R-:W-:Y:S01]  /*2e60*/  FADD R89, R15, 1 ;  /* 0x3f8000000f597421 */ /* 0x008fe20000000000 */
[----:B----4-:R-:W-:Y:S01]  /*2e70*/  FMUL R85, R50, R85 ;  /* 0x0000005532557220 */ /* 0x010fe20000400000 */
[----:B------:R-:W-:Y:S02]  /*2e80*/  F2FP.BF16.F32.PACK_AB R24, R41, R26 ;  /* 0x0000001a2918723e */ /* 0x000fe400000010ff */
[----:B------:R-:W-:Y:S01]  /*2e90*/  F2FP.BF16.F32.PACK_AB R26, R79, R60 ;  /* 0x0000003c4f1a723e */ /* 0x000fe200000010ff */
[----:B------:R-:W-:Y:S01]  /*2ea0*/  FMUL R80, R80, R85 ;  /* 0x0000005550507220 */ /* 0x000fe20000400000 */
[----:B------:R-:W-:Y:S01]  /*2eb0*/  FMUL R85, R63, UR33 ;  /* 0x000000213f557c20 */ /* 0x000fe20008400000 */
[----:B------:R-:W3:Y:S01]  /*2ec0*/  MUFU.EX2 R81, R81 ;  /* 0x0000005100517308 */ /* 0x000ee20000000800 */
[----:B--2---:R-:W-:-:S02]  /*2ed0*/  FMUL R88, R51, R16 ;  /* 0x0000001033587220 */ /* 0x004fc40000400000 */
[----:B------:R-:W-:Y:S02]  /*2ee0*/  FMUL R15, R85, -1.4426950216293334961 ;  /* 0xbfb8aa3b550f7820 */ /* 0x000fe40000400000 */
[----:B------:R-:W-:Y:S01]  /*2ef0*/  FMUL R63, R19, R88 ;  /* 0x00000058133f7220 */ /* 0x000fe20000400000 */
[----:B------:R-:W-:Y:S02]  /*2f00*/  FMUL R88, R62, UR33 ;  /* 0x000000213e587c20 */ /* 0x000fe40008400000 */
[----:B------:R-:W2:Y:S01]  /*2f10*/  MUFU.RCP R93, R93 ;  /* 0x0000005d005d7308 */ /* 0x000ea20000001000 */
[----:B-1----:R-:W-:Y:S01]  /*2f20*/  FMUL R17, R38, R17 ;  /* 0x0000001126117220 */ /* 0x002fe20000400000 */
[----:B------:R-:W-:-:S03]  /*2f30*/  FMUL R16, R88, -1.4426950216293334961 ;  /* 0xbfb8aa3b58107820 */ /* 0x000fc60000400000 */
[----:B------:R-:W-:Y:S01]  /*2f40*/  FMUL R66, R75, R17 ;  /* 0x000000114b427220 */ /* 0x000fe20000400000 */
[----:B------:R-:W-:Y:S02]  /*2f50*/  FMUL R17, R90, -1.4426950216293334961 ;  /* 0xbfb8aa3b5a117820 */ /* 0x000fe40000400000 */
[----:B------:R-:W1:Y:S01]  /*2f60*/  MUFU.EX2 R12, R12 ;  /* 0x0000000c000c7308 */ /* 0x000e620000000800 */
[----:B---3--:R-:W-:-:S07]  /*2f70*/  FADD R75, R81, 1 ;  /* 0x3f800000514b7421 */ /* 0x008fce0000000000 */
[----:B------:R-:W3:Y:S01]  /*2f80*/  MUFU.RCP R18, R18 ;  /* 0x0000001200127308 */ /* 0x000ee20000001000 */
[----:B--2---:R-:W-:-:S04]  /*2f90*/  FMUL R93, R46, R93 ;  /* 0x0000005d2e5d7220 */ /* 0x004fc80000400000 */
[----:B------:R-:W-:Y:S01]  /*2fa0*/  FMUL R40, R14, R93 ;  /* 0x0000005d0e287220 */ /* 0x000fe20000400000 */
[----:B------:R-:W-:Y:S02]  /*2fb0*/  FMUL R14, R58, -1.4426950216293334961 ;  /* 0xbfb8aa3b3a0e7820 */ /* 0x000fe40000400000 */
[----:B------:R-:W2:Y:S01]  /*2fc0*/  MUFU.EX2 R4, R4 ;  /* 0x0000000400047308 */ /* 0x000ea20000000800 */
[----:B-1----:R-:W-:Y:S01]  /*2fd0*/  FADD R81, R12, 1 ;  /* 0x3f8000000c517421 */ /* 0x002fe20000000000 */
[----:B------:R-:W-:-:S06]  /*2fe0*/  F2FP.BF16.F32.PACK_AB R25, R59, R40 ;  /* 0x000000283b19723e */ /* 0x000fcc00000010ff */
[----:B------:R-:W1:Y:S01]  /*2ff0*/  MUFU.RCP R89, R89 ;  /* 0x0000005900597308 */ /* 0x000e620000001000 */
[----:B---3--:R-:W-:-:S04]  /*3000*/  FMUL R19, R5, R18 ;  /* 0x0000001205137220 */ /* 0x008fc80000400000 */
[----:B------:R-:W-:Y:S01]  /*3010*/  FMUL R62, R8, R19 ;  /* 0x00000013083e7220 */ /* 0x000fe20000400000 */
[----:B------:R-:W-:Y:S02]  /*3020*/  FMUL R8, R87, -1.4426950216293334961 ;  /* 0xbfb8aa3b57087820 */ /* 0x000fe40000400000 */
[----:B------:R-:W3:Y:S01]  /*3030*/  MUFU.EX2 R84, R84 ;  /* 0x0000005400547308 */ /* 0x000ee20000000800 */
[----:B--2---:R-:W-:-:S07]  /*3040*/  FADD R4, R4, 1 ;  /* 0x3f80000004047421 */ /* 0x004fce0000000000 */
[----:B------:R-:W2:Y:S01]  /*3050*/  MUFU.EX2 R91, R91 ;  /* 0x0000005b005b7308 */ /* 0x000ea20000000800 */
[C---:B-1----:R-:W-:Y:S01]  /*3060*/  FMUL R18, R6.reuse, R89 ;  /* 0x0000005906127220 */ /* 0x042fe20000400000 */
[----:B------:R-:W-:Y:S02]  /*3070*/  F2FP.BF16.F32.PACK_AB R6, R6, R5 ;  /* 0x000000050606723e */ /* 0x000fe400000010ff */
[----:B------:R-:W-:Y:S01]  /*3080*/  F2FP.BF16.F32.PACK_AB R5, R39, R38 ;  /* 0x000000262705723e */ /* 0x000fe200000010ff */
[----:B------:R-:W-:Y:S01]  /*3090*/  FMUL R65, R9, R18 ;  /* 0x0000001209417220 */ /* 0x000fe20000400000 */
[----:B------:R-:W-:Y:S01]  /*30a0*/  FMUL R18, R64, -1.4426950216293334961 ;  /* 0xbfb8aa3b40127820 */ /* 0x000fe20000400000 */
[----:B------:R-:W-:Y:S01]  /*30b0*/  FMUL R9, R67, -1.4426950216293334961 ;  /* 0xbfb8aa3b43097820 */ /* 0x000fe20000400000 */
[----:B------:R-:W1:Y:S01]  /*30c0*/  MUFU.EX2 R13, R13 ;  /* 0x0000000d000d7308 */ /* 0x000e620000000800 */
[----:B---3--:R-:W-:Y:S01]  /*30d0*/  FADD R89, R84, 1 ;  /* 0x3f80000054597421 */ /* 0x008fe20000000000 */
[----:B------:R-:W-:-:S06]  /*30e0*/  F2FP.BF16.F32.PACK_AB R62, R65, R62 ;  /* 0x0000003e413e723e */ /* 0x000fcc00000010ff */
[----:B------:R-:W3:Y:S01]  /*30f0*/  MUFU.RCP R75, R75 ;  /* 0x0000004b004b7308 */ /* 0x000ee20000001000 */
[----:B--2---:R-:W-:-:S07]  /*3100*/  FADD R84, R91, 1 ;  /* 0x3f8000005b547421 */ /* 0x004fce0000000000 */
[----:B------:R-:W2:Y:S01]  /*3110*/  MUFU.RCP R81, R81 ;  /* 0x0000005100517308 */ /* 0x000ea20000001000 */
[----:B-1----:R-:W-:-:S07]  /*3120*/  FADD R12, R13, 1 ;  /* 0x3f8000000d0c7421 */ /* 0x002fce0000000000 */
[----:B------:R-:W1:Y:S01]  /*3130*/  MUFU.EX2 R7, R7 ;  /* 0x0000000700077308 */ /* 0x000e620000000800 */
[----:B---3--:R-:W-:-:S04]  /*3140*/  FMUL R75, R39, R75 ;  /* 0x0000004b274b7220 */ /* 0x008fc80000400000 */
[----:B------:R-:W-:-:S03]  /*3150*/  FMUL R75, R74, R75 ;  /* 0x0000004b4a4b7220 */ /* 0x000fc60000400000 */
[----:B------:R-:W3:Y:S01]  /*3160*/  MUFU.RCP R4, R4 ;  /* 0x0000000400047308 */ /* 0x000ee20000001000 */
[----:B--2---:R-:W-:-:S04]  /*3170*/  FMUL R81, R42, R81 ;  /* 0x000000512a517220 */ /* 0x004fc80000400000 */
[----:B------:R-:W-:-:S03]  /*3180*/  FMUL R78, R78, R81 ;  /* 0x000000514e4e7220 */ /* 0x000fc60000400000 */
[----:B------:R-:W2:Y:S01]  /*3190*/  MUFU.RCP R89, R89 ;  /* 0x0000005900597308 */ /* 0x000ea20000001000 */
[----:B-1----:R-:W-:-:S07]  /*31a0*/  FADD R7, R7, 1 ;  /* 0x3f80000007077421 */ /* 0x002fce0000000000 */
[----:B------:R-:W1:Y:S01]  /*31b0*/  MUFU.EX2 R14, R14 ;  /* 0x0000000e000e7308 */ /* 0x000e620000000800 */
[----:B---3--:R-:W-:-:S04]  /*31c0*/  FMUL R4, R43, R4 ;  /* 0x000000042b047220 */ /* 0x008fc80000400000 */
[----:B------:R-:W-:-:S03]  /*31d0*/  FMUL R81, R11, R4 ;  /* 0x000000040b517220 */ /* 0x000fc60000400000 */
[----:B------:R-:W3:Y:S01]  /*31e0*/  MUFU.EX2 R92, R92 ;  /* 0x0000005c005c7308 */ /* 0x000ee20000000800 */
[----:B--2---:R-:W-:-:S04]  /*31f0*/  FMUL R74, R36, R89 ;  /* 0x00000059244a7220 */ /* 0x004fc80000400000 */
[----:B------:R-:W-:-:S03]  /*3200*/  FMUL R74, R77, R74 ;  /* 0x0000004a4d4a7220 */ /* 0x000fc60000400000 */
[----:B------:R-:W2:Y:S01]  /*3210*/  MUFU.EX2 R8, R8 ;  /* 0x0000000800087308 */ /* 0x000ea20000000800 */
[----:B-1----:R-:W-:-:S07]  /*3220*/  FADD R19, R14, 1 ;  /* 0x3f8000000e137421 */ /* 0x002fce0000000000 */
[----:B------:R-:W1:Y:S01]  /*3230*/  MUFU.RCP R84, R84 ;  /* 0x0000005400547308 */ /* 0x000e620000001000 */
[----:B---3--:R-:W-:-:S07]  /*3240*/  FADD R14, R92, 1 ;  /* 0x3f8000005c0e7421 */ /* 0x008fce0000000000 */
[----:B------:R-:W3:Y:S01]  /*3250*/  MUFU.EX2 R15, R15 ;  /* 0x0000000f000f7308 */ /* 0x000ee20000000800 */
[----:B--2---:R-:W-:Y:S01]  /*3260*/  FADD R4, R8, 1 ;  /* 0x3f80000008047421 */ /* 0x004fe20000000000 */
[----:B------:R-:W-:Y:S01]  /*3270*/  FMUL R8, R30, UR33 ;  /* 0x000000211e087c20 */ /* 0x000fe20008400000 */
[----:B------:R-:W-:-:S05]  /*3280*/  FMUL R30, R34, UR33 ;  /* 0x00000021221e7c20 */ /* 0x000fca0008400000 */
[----:B------:R-:W2:Y:S01]  /*3290*/  MUFU.EX2 R16, R16 ;  /* 0x0000001000107308 */ /* 0x000ea20000000800 */
[----:B-1----:R-:W-:-:S04]  /*32a0*/  FMUL R77, R37, R84 ;  /* 0x00000054254d7220 */ /* 0x002fc80000400000 */
[----:B------:R-:W-:-:S03]  /*32b0*/  FMUL R77, R76, R77 ;  /* 0x0000004d4c4d7220 */ /* 0x000fc60000400000 */
[----:B------:R-:W1:Y:S01]  /*32c0*/  MUFU.RCP R12, R12 ;  /* 0x0000000c000c7308 */ /* 0x000e620000001000 */
[----:B---3--:R-:W-:Y:S01]  /*32d0*/  FADD R15, R15, 1 ;  /* 0x3f8000000f0f7421 */ /* 0x008fe20000000000 */
[----:B------:R-:W-:-:S06]  /*32e0*/  F2FP.BF16.F32.PACK_AB R60, R77, R74 ;  /* 0x0000004a4d3c723e */ /* 0x000fcc00000010ff */
[----:B------:R-:W3:Y:S01]  /*32f0*/  MUFU.EX2 R18, R18 ;  /* 0x0000001200127308 */ /* 0x000ee20000000800 */
[----:B--2---:R-:W-:-:S07]  /*3300*/  FADD R91, R16, 1 ;  /* 0x3f800000105b7421 */ /* 0x004fce0000000000 */
[----:B------:R-:W2:Y:S01]  /*3310*/  MUFU.EX2 R9, R9 ;  /* 0x0000000900097308 */ /* 0x000ea20000000800 */
[----:B-1----:R-:W-:-:S04]  /*3320*/  FMUL R12, R83, R12 ;  /* 0x0000000c530c7220 */ /* 0x002fc80000400000 */
[----:B------:R-:W-:Y:S01]  /*3330*/  FMUL R76, R27, R12 ;  /* 0x0000000c1b4c7220 */ /* 0x000fe20000400000 */
[----:B------:R-:W-:Y:S02]  /*3340*/  MOV R27, UR8 ;  /* 0x00000008001b7c02 */ /* 0x000fe40008000f00 */
[----:B------:R-:W1:Y:S01]  /*3350*/  MUFU.EX2 R17, R17 ;  /* 0x0000001100117308 */ /* 0x000e620000000800 */
[----:B---3--:R-:W-:Y:S01]  /*3360*/  FADD R13, R18, 1 ;  /* 0x3f800000120d7421 */ /* 0x008fe20000000000 */
[----:B------:R-:W-:Y:S01]  /*3370*/  FMUL R18, R33, UR33 ;  /* 0x0000002121127c20 */ /* 0x000fe20008400000 */
[----:B------:R-:W-:Y:S01]  /*3380*/  FMUL R33, R32, UR33 ;  /* 0x0000002120217c20 */ /* 0x000fe20008400000 */
[C---:B------:R-:W-:Y:S02]  /*3390*/  LEA R38, R27.reuse, R2, 0xd ;  /* 0x000000021b267211 */ /* 0x040fe400078e68ff */
[----:B------:R-:W-:Y:S02]  /*33a0*/  LEA R39, R27, R69, 0xd ;  /* 0x000000451b277211 */ /* 0x000fe400078e68ff */
[----:B------:R-:W3:Y:S01]  /*33b0*/  MUFU.RCP R7, R7 ;  /* 0x0000000700077308 */ /* 0x000ee20000001000 */
[----:B--2---:R-:W-:Y:S01]  /*33c0*/  FADD R12, R9, 1 ;  /* 0x3f800000090c7421 */ /* 0x004fe20000000000 */
[----:B------:R-:W-:-:S06]  /*33d0*/  FMUL R9, R35, UR33 ;  /* 0x0000002123097c20 */ /* 0x000fcc0008400000 */
[----:B------:R-:W2:Y:S01]  /*33e0*/  MUFU.RCP R14, R14 ;  /* 0x0000000e000e7308 */ /* 0x000ea20000001000 */
[----:B-1----:R-:W-:Y:S01]  /*33f0*/  FADD R11, R17, 1 ;  /* 0x3f800000110b7421 */ /* 0x002fe20000000000 */
[----:B------:R-:W-:-:S06]  /*3400*/  FMUL R17, R31, UR33 ;  /* 0x000000211f117c20 */ /* 0x000fcc0008400000 */
[----:B------:R-:W1:Y:S01]  /*3410*/  MUFU.RCP R19, R19 ;  /* 0x0000001300137308 */ /* 0x000e620000001000 */
[----:B---3--:R-:W-:-:S04]  /*3420*/  FMUL R7, R86, R7 ;  /* 0x0000000756077220 */ /* 0x008fc80000400000 */
[----:B------:R-:W-:-:S03]  /*3430*/  FMUL R35, R28, R7 ;  /* 0x000000071c237220 */ /* 0x000fc60000400000 */
[----:B------:R-:W3:Y:S01]  /*3440*/  MUFU.RCP R16, R15 ;  /* 0x0000000f00107308 */ /* 0x000ee20000001000 */
[----:B--2---:R-:W-:-:S04]  /*3450*/  FMUL R34, R61, R14 ;  /* 0x0000000e3d227220 */ /* 0x004fc80000400000 */
[----:B------:R-:W-:-:S03]  /*3460*/  FMUL R34, R29, R34 ;  /* 0x000000221d227220 */ /* 0x000fc60000400000 */
[----:B------:R-:W2:Y:S01]  /*3470*/  MUFU.RCP R4, R4 ;  /* 0x0000000400047308 */ /* 0x000ea20000001000 */
[----:B-1----:R-:W-:-:S04]  /*3480*/  FMUL R19, R58, R19 ;  /* 0x000000133a137220 */ /* 0x002fc80000400000 */
[----:B------:R-:W-:Y:S01]  /*3490*/  FMUL R89, R82, R19 ;  /* 0x0000001352597220 */ /* 0x000fe20000400000 */
[----:B------:R-:W-:Y:S02]  /*34a0*/  F2FP.BF16.F32.PACK_AB R19, R9, R30 ;  /* 0x0000001e0913723e */ /* 0x000fe400000010ff */
[----:B------:R-:W1:Y:S01]  /*34b0*/  MUFU.RCP R91, R91 ;  /* 0x0000005b005b7308 */ /* 0x000e620000001000 */
[----:B---3--:R-:W-:Y:S01]  /*34c0*/  FMUL R14, R85, R16 ;  /* 0x00000010550e7220 */ /* 0x008fe20000400000 */
[----:B------:R-:W-:Y:S02]  /*34d0*/  F2FP.BF16.F32.PACK_AB R16, R29, R28 ;  /* 0x0000001c1d10723e */ /* 0x000fe400000010ff */
[----:B------:R-:W-:Y:S01]  /*34e0*/  F2FP.BF16.F32.PACK_AB R15, R83, R58 ;  /* 0x0000003a530f723e */ /* 0x000fe200000010ff */
[C---:B------:R-:W-:Y:S01]  /*34f0*/  FMUL R31, R17.reuse, R14 ;  /* 0x0000000e111f7220 */ /* 0x040fe20000400000 */
[----:B------:R-:W-:Y:S02]  /*3500*/  F2FP.BF16.F32.PACK_AB R17, R17, R8 ;  /* 0x000000081111723e */ /* 0x000fe400000010ff */
[----:B------:R-:W3:Y:S01]  /*3510*/  MUFU.RCP R13, R13 ;  /* 0x0000000d000d7308 */ /* 0x000ee20000001000 */
[----:B--2---:R-:W-:Y:S01]  /*3520*/  FMUL R7, R87, R4 ;  /* 0x0000000457077220 */ /* 0x004fe20000400000 */
[----:B------:R-:W-:-:S02]  /*3530*/  LEA R4, R10, R69, 0xd ;  /* 0x000000450a047211 */ /* 0x000fc400078e68ff */
[----:B------:R-:W-:Y:S01]  /*3540*/  F2FP.BF16.F32.PACK_AB R10, R49, R48 ;  /* 0x00000030310a723e */ /* 0x000fe200000010ff */
[C---:B------:R-:W-:Y:S01]  /*3550*/  FMUL R28, R18.reuse, R7 ;  /* 0x00000007121c7220 */ /* 0x040fe20000400000 */
[----:B------:R-:W-:Y:S02]  /*3560*/  F2FP.BF16.F32.PACK_AB R18, R18, R33 ;  /* 0x000000211212723e */ /* 0x000fe400000010ff */
[----:B------:R-:W2:Y:S01]  /*3570*/  MUFU.RCP R11, R11 ;  /* 0x0000000b000b7308 */ /* 0x000ea20000001000 */
[----:B-1----:R-:W-:Y:S01]  /*3580*/  FMUL R91, R88, R91 ;  /* 0x0000005b585b7220 */ /* 0x002fe20000400000 */
[----:B------:R-:W-:Y:S01]  /*3590*/  F2FP.BF16.F32.PACK_AB R7, R43, R42 ;  /* 0x0000002a2b07723e */ /* 0x000fe200000010ff */
[----:B------:R1:W-:Y:S01]  /*35a0*/  STS.128 [R4], R16 ;  /* 0x0000001004007388 */ /* 0x0003e20000000c00 */
[----:B------:R-:W-:Y:S01]  /*35b0*/  F2FP.BF16.F32.PACK_AB R14, R57, R56 ;  /* 0x00000038390e723e */ /* 0x000fe200000010ff */
[----:B------:R-:W-:Y:S01]  /*35c0*/  FMUL R32, R8, R91 ;  /* 0x0000005b08207220 */ /* 0x000fe20000400000 */
[----:B------:R-:W-:-:S02]  /*35d0*/  F2FP.BF16.F32.PACK_AB R23, R76, R89 ;  /* 0x000000594c17723e */ /* 0x000fc400000010ff */
[----:B------:R-:W4:Y:S01]  /*35e0*/  MUFU.RCP R12, R12 ;  /* 0x0000000c000c7308 */ /* 0x000f220000001000 */
[----:B---3--:R-:W-:Y:S01]  /*35f0*/  FMUL R8, R64, R13 ;  /* 0x0000000d40087220 */ /* 0x008fe20000400000 */
[----:B------:R-:W-:-:S03]  /*3600*/  F2FP.BF16.F32.PACK_AB R13, R55, R54 ;  /* 0x00000036370d723e */ /* 0x000fc600000010ff */
[----:B------:R-:W-:Y:S01]  /*3610*/  FMUL R33, R33, R8 ;  /* 0x0000000821217220 */ /* 0x000fe20000400000 */
[----:B------:R-:W-:Y:S01]  /*3620*/  F2FP.BF16.F32.PACK_AB R8, R45, R44 ;  /* 0x0000002c2d08723e */ /* 0x000fe200000010ff */
[----:B--2---:R-:W-:-:S04]  /*3630*/  FMUL R11, R90, R11 ;  /* 0x0000000b5a0b7220 */ /* 0x004fc80000400000 */
[----:B------:R-:W-:Y:S01]  /*3640*/  FMUL R30, R30, R11 ;  /* 0x0000000b1e1e7220 */ /* 0x000fe20000400000 */
[----:B------:R-:W-:Y:S01]  /*3650*/  F2FP.BF16.F32.PACK_AB R11, R51, R50 ;  /* 0x00000032330b723e */ /* 0x000fe200000010ff */
[----:B----4-:R-:W-:-:S04]  /*3660*/  FMUL R12, R67, R12 ;  /* 0x0000000c430c7220 */ /* 0x010fc80000400000 */
[----:B------:R-:W-:Y:S01]  /*3670*/  FMUL R29, R9, R12 ;  /* 0x0000000c091d7220 */ /* 0x000fe20000400000 */
[----:B------:R-:W-:Y:S02]  /*3680*/  F2FP.BF16.F32.PACK_AB R9, R47, R46 ;  /* 0x0000002e2f09723e */ /* 0x000fe400000010ff */
[----:B------:R-:W-:Y:S02]  /*3690*/  F2FP.BF16.F32.PACK_AB R12, R53, R52 ;  /* 0x00000034350c723e */ /* 0x000fe400000010ff */
[----:B-1----:R-:W-:Y:S02]  /*36a0*/  F2FP.BF16.F32.PACK_AB R4, R37, R36 ;  /* 0x000000242504723e */ /* 0x002fe400000010ff */
[C---:B------:R-:W-:Y:S02]  /*36b0*/  LEA R37, R27.reuse, R3, 0xd ;  /* 0x000000031b257211 */ /* 0x040fe400078e68ff */
[----:B------:R-:W-:Y:S01]  /*36c0*/  LEA R36, R27, R68, 0xd ;  /* 0x000000441b247211 */ /* 0x000fe200078e68ff */
[----:B------:R1:W-:Y:S01]  /*36d0*/  STS.128 [R38], R4 ;  /* 0x0000000426007388 */ /* 0x0003e20000000c00 */
[----:B------:R-:W-:-:S02]  /*36e0*/  F2FP.BF16.F32.PACK_AB R16, R61, R86 ;  /* 0x000000563d10723e */ /* 0x000fc400000010ff */
[----:B------:R-:W-:Y:S01]  /*36f0*/  F2FP.BF16.F32.PACK_AB R17, R85, R88 ;  /* 0x000000585511723e */ /* 0x000fe200000010ff */
[----:B------:R2:W-:Y:S01]  /*3700*/  STS.128 [R37], R8 ;  /* 0x0000000825007388 */ /* 0x0005e20000000c00 */
[----:B------:R-:W-:Y:S02]  /*3710*/  F2FP.BF16.F32.PACK_AB R18, R87, R64 ;  /* 0x000000405712723e */ /* 0x000fe400000010ff */
[----:B------:R-:W-:Y:S01]  /*3720*/  F2FP.BF16.F32.PACK_AB R19, R67, R90 ;  /* 0x0000005a4313723e */ /* 0x000fe200000010ff */
[----:B------:R3:W-:Y:S01]  /*3730*/  STS.128 [R36], R12 ;  /* 0x0000000c24007388 */ /* 0x0007e20000000c00 */
[----:B------:R-:W-:Y:S02]  /*3740*/  F2FP.BF16.F32.PACK_AB R27, R63, R80 ;  /* 0x000000503f1b723e */ /* 0x000fe400000010ff */
[----:B------:R-:W-:Y:S01]  /*3750*/  F2FP.BF16.F32.PACK_AB R61, R75, R66 ;  /* 0x000000424b3d723e */ /* 0x000fe200000010ff */
[----:B------:R3:W-:Y:S01]  /*3760*/  STS.128 [R39], R16 ;  /* 0x0000001027007388 */ /* 0x0007e20000000c00 */
[----:B------:R-:W-:-:S02]  /*3770*/  F2FP.BF16.F32.PACK_AB R63, R81, R78 ;  /* 0x0000004e513f723e */ /* 0x000fc400000010ff */
[----:B-1----:R-:W-:Y:S02]  /*3780*/  F2FP.BF16.F32.PACK_AB R4, R34, R35 ;  /* 0x000000232204723e */ /* 0x002fe400000010ff */
[----:B------:R-:W-:Y:S02]  /*3790*/  F2FP.BF16.F32.PACK_AB R5, R31, R32 ;  /* 0x000000201f05723e */ /* 0x000fe400000010ff */
[----:B--2---:R-:W-:Y:S02]  /*37a0*/  MOV R8, UR4 ;  /* 0x0000000400087c02 */ /* 0x004fe40008000f00 */
[----:B------:R-:W-:Y:S02]  /*37b0*/  F2FP.BF16.F32.PACK_AB R6, R28, R33 ;  /* 0x000000211c06723e */ /* 0x000fe400000010ff */
[C---:B------:R-:W-:Y:S02]  /*37c0*/  LEA R10, R8.reuse, R70, 0xd ;  /* 0x00000046080a7211 */ /* 0x040fe400078e68ff */
[----:B------:R-:W-:-:S02]  /*37d0*/  LEA R9, R8, R71, 0xd ;  /* 0x0000004708097211 */ /* 0x000fc400078e68ff */
[C---:B------:R-:W-:Y:S01]  /*37e0*/  LEA R11, R8.reuse, R72, 0xd ;  /* 0x00000048080b7211 */ /* 0x040fe200078e68ff */
[----:B------:R3:W-:Y:S01]  /*37f0*/  STS.128 [R10], R60 ;  /* 0x0000003c0a007388 */ /* 0x0007e20000000c00 */
[----:B------:R-:W-:Y:S02]  /*3800*/  F2FP.BF16.F32.PACK_AB R7, R29, R30 ;  /* 0x0000001e1d07723e */ /* 0x000fe400000010ff */
[----:B------:R-:W-:Y:S01]  /*3810*/  LEA R8, R8, R73, 0xd ;  /* 0x0000004908087211 */ /* 0x000fe200078e68ff */
[----:B------:R3:W-:Y:S04]  /*3820*/  STS.128 [R9], R24 ;  /* 0x0000001809007388 */ /* 0x0007e80000000c00 */
[----:B------:R3:W-:Y:S04]  /*3830*/  STS.128 [R11], R20 ;  /* 0x000000140b007388 */ /* 0x0007e80000000c00 */
[----:B------:R3:W-:Y:S01]  /*3840*/  STS.128 [R8], R4 ;  /* 0x0000000408007388 */ /* 0x0007e20000000c00 */
[----:B------:R1:W-:Y:S06]  /*3850*/  MEMBAR.ALL.CTA ;  /* 0x0000000000007992 */ /* 0x0003ec0000008000 */
[----:B-1----:R-:W1:Y:S02]  /*3860*/  FENCE.VIEW.ASYNC.S ;  /* 0x00000000000073c6 */ /* 0x002e640000000000 */
[----:B-1----:R-:W-:Y:S06]  /*3870*/  BAR.SYNC.DEFER_BLOCKING 0x1, 0x80 ;  /* 0x0042000000007b1d */ /* 0x002fec0000010000 */
[----:B------:R-:W-:Y:S05]  /*3880*/  BRA.U UP0, `(.L_x_37) ;  /* 0x0000000100507547 */ /* 0x000fea000b800000 */
[----:B------:R-:W-:Y:S02]  /*3890*/  USHF.L.U32 UR12, UR12, 0xc, URZ ;  /* 0x0000000c0c0c7899 */ /* 0x000fe400080006ff */
[----:B------:R-:W-:Y:S02]  /*38a0*/  USHF.L.U32 UR8, UR8, 0xc, URZ ;  /* 0x0000000c08087899 */ /* 0x000fe400080006ff */
[----:B------:R-:W-:Y:S02]  /*38b0*/  USHF.L.U32 UR4, UR4, 0xc, URZ ;  /* 0x0000000c04047899 */ /* 0x000fe400080006ff */
[----:B------:R-:W-:Y:S02]  /*38c0*/  UIADD3 UR12, UPT, UPT, UR12, UR12, URZ ;  /* 0x0000000c0c0c7290 */ /* 0x000fe4000fffe0ff */
[----:B------:R-:W-:Y:S02]  /*38d0*/  ULEA UR13, UR34, UR13, 0x7 ;  /* 0x0000000d220d7291 */ /* 0x000fe4000f8e38ff */
[----:B------:R-:W-:-:S02]  /*38e0*/  UIADD3 UR8, UPT, UPT, UR8, UR8, URZ ;  /* 0x0000000808087290 */ /* 0x000fc4000fffe0ff */
[----:B------:R-:W-:Y:S02]  /*38f0*/  ULEA UR5, UR34, UR5, 0x2 ;  /* 0x0000000522057291 */ /* 0x000fe4000f8e10ff */
[----:B------:R-:W-:Y:S02]  /*3900*/  UIADD3 UR4, UPT, UPT, UR29, UR4, UR4 ;  /* 0x000000041d047290 */ /* 0x000fe4000fffe004 */
[----:B------:R-:W-:Y:S02]  /*3910*/  UIADD3 UR12, UPT, UPT, UR12, 0x400, UR29 ;  /* 0x000004000c0c7890 */ /* 0x000fe4000fffe01d */
[----:B------:R-:W-:Y:S02]  /*3920*/  UIADD3 UR9, UPT, UPT, UR13, 0x20, URZ ;  /* 0x000000200d097890 */ /* 0x000fe4000fffe0ff */
[----:B------:R-:W-:Y:S02]  /*3930*/  UIADD3 UR8, UPT, UPT, UR8, 0x400, UR29 ;  /* 0x0000040008087890 */ /* 0x000fe4000fffe01d */
[----:B------:R-:W-:-:S02]  /*3940*/  USHF.L.U32 UR5, UR5, 0x4, URZ ;  /* 0x0000000405057899 */ /* 0x000fc400080006ff */
[----:B------:R-:W-:Y:S01]  /*3950*/  UIADD3 UR4, UPT, UPT, UR4, 0x8400, URZ ;  /* 0x0000840004047890 */ /* 0x000fe2000fffe0ff */
[----:B------:R1:W-:Y:S01]  /*3960*/  UTMASTG.2D [UR12], [UR38], desc[URZ] ;  /* 0x0000ff0c260073b5 */ /* 0x0003e20008009000 */
[----:B------:R-:W-:Y:S01]  /*3970*/  UMOV UR10, UR14 ;  /* 0x0000000e000a7c82 */ /* 0x000fe20008000000 */
[----:B------:R-:W-:Y:S02]  /*3980*/  UMOV UR6, UR14 ;  /* 0x0000000e00067c82 */ /* 0x000fe40008000000 */
[----:B------:R1:W-:Y:S04]  /*3990*/  UTMASTG.2D [UR8], [UR38], desc[URZ] ;  /* 0x0000ff08260073b5 */ /* 0x0003e80008009000 */
[----:B------:R1:W-:Y:S01]  /*39a0*/  UTMASTG.2D [UR4], [UR36], desc[URZ] ;  /* 0x0000ff04240073b5 */ /* 0x0003e20008009000 */
[----:B------:R0:W-:Y:S01]  /*39b0*/  UTMACMDFLUSH ;  /* 0x00000000000079b7 */ /* 0x0001e20000000000 */
[----:B-1----:R-:W-:-:S04]  /*39c0*/  DEPBAR.LE SB0, 0x3 ;  /* 0x000080c00000791a */ /* 0x002fc80000000000 */
.L_x_37:
[----:B------:R-:W-:Y:S01]  /*39d0*/  BAR.SYNC.DEFER_BLOCKING 0x1, 0x80 ;  /* 0x0042000000007b1d */ /* 0x000fe20000010000 */
[----:B------:R-:W-:Y:S02]  /*39e0*/  UPLOP3.LUT UP0, UPT, UPT, UPT, UP1, 0x80, 0x8 ;  /* 0x000000000008789c */ /* 0x000fe40003f0f010 */
[----:B------:R-:W-:-:S03]  /*39f0*/  UPLOP3.LUT UP1, UPT, UPT, UPT, UPT, 0x40, 0x4 ;  /* 0x000000000004789c */ /* 0x000fc60003f2e870 */
[----:B------:R-:W-:-:S04]  /*3a00*/  UMOV UR5, 0x2 ;  /* 0x0000000200057882 */ /* 0x000fc80000000000 */
[----:B------:R-:W-:Y:S05]  /*3a10*/  BRA.U UP0, `(.L_x_38) ;  /* 0xffffffe900107547 */ /* 0x000fea000b83ffff */
[----:B------:R-:W1:Y:S01]  /*3a20*/  LDCU.64 UR4, c[0x0][0x5c0] ;  /* 0x0000b800ff0477ac */ /* 0x000e620008000a00 */
[----:B------:R-:W-:Y:S01]  /*3a30*/  ULEA.HI.SX32 UR27, UR26, UR27, 0x1e ;  /* 0x0000001b1a1b7291 */ /* 0x000fe2000f8ff2ff */
[----:B------:R-:W-:Y:S01]  /*3a40*/  ELECT P0, URZ, PT ;  /* 0x0000000000ff782f */ /* 0x000fe20003800000 */
[----:B------:R-:W-:Y:S02]  /*3a50*/  UIADD3 UR23, UPT, UPT, UR23, 0x1, URZ ;  /* 0x0000000117177890 */ /* 0x000fe4000fffe0ff */
[----:B------:R-:W-:Y:S02]  /*3a60*/  UIADD3 UR24, UPT, UPT, UR24, 0x1, URZ ;  /* 0x0000000118187890 */ /* 0x000fe4000fffe0ff */
[----:B------:R-:W-:-:S04]  /*3a70*/  UISETP.NE.AND UP0, UPT, UR23, 0x2, UPT ;  /* 0x000000021700788c */ /* 0x000fc8000bf05270 */
[----:B------:R-:W-:Y:S02]  /*3a80*/  USEL UR23, UR23, URZ, UP0 ;  /* 0x000000ff17177287 */ /* 0x000fe40008000000 */
[----:B-1----:R-:W-:Y:S02]  /*3a90*/  UIMAD.WIDE.U32 UR8, UR27, UR5, URZ ;  /* 0x000000051b0872a5 */ /* 0x002fe4000f8e00ff */
[----:B---3--:R-:W-:Y:S01]  /*3aa0*/  @P0 IMAD.MOV.U32 R4, RZ, RZ, 0x1 ;  /* 0x00000001ff040424 */ /* 0x008fe200078e00ff */
[----:B------:R-:W1:Y:S03]  /*3ab0*/  LDCU UR5, c[0x0][0x5d0] ;  /* 0x0000ba00ff0577ac */ /* 0x000e660008000800 */
[----:B------:R2:W-:Y:S01]  /*3ac0*/  @P0 SYNCS.ARRIVE.TRANS64.ART0 RZ, [UR22+0x60], R4 ;  /* 0x00006004ffff09a7 */ /* 0x0005e20008500016 */
        /* <DEDUP_REMOVED lines=10> */
[----:B------:R-:W-:-:S04]  /*3b70*/  UIADD3 UR6, UPT, UPT, UR9, UR6, URZ ;  /* 0x0000000609067290 */ /* 0x000fc8000fffe0ff */
[----:B------:R-:W-:-:S04]  /*3b80*/  USHF.R.U32.HI UR6, URZ, UR17, UR6 ;  /* 0x00000011ff067299 */ /* 0x000fc80008011606 */
[----:B-1----:R-:W-:-:S07]  /*3b90*/  UIMAD.WIDE.U32 UR8, UR6, UR5, URZ ;  /* 0x00000005060872a5 */ /* 0x002fce000f8e00ff */
[----:B------:R-:W-:Y:S02]  /*3ba0*/  UMOV UR5, UR9 ;  /* 0x0000000900057c82 */ /* 0x000fe40008000000 */
[----:B------:R-:W-:-:S04]  /*3bb0*/  UIADD3 UR8, UPT, UPT, UR6, -UR5, URZ ;  /* 0x8000000506087290 */ /* 0x000fc8000fffe0ff */
[----:B------:R-:W-:-:S04]  /*3bc0*/  USHF.R.U32.HI UR8, URZ, UR15, UR8 ;  /* 0x0000000fff087299 */ /* 0x000fc80008011608 */
[----:B------:R-:W-:Y:S01]  /*3bd0*/  UIADD3 UR8, UPT, UPT, UR5, UR8, URZ ;  /* 0x0000000805087290 */ /* 0x000fe2000fffe0ff */
[----:B------:R-:W1:Y:S03]  /*3be0*/  LDCU UR5, c[0x0][0x5cc] ;  /* 0x0000b980ff0577ac */ /* 0x000e660008000800 */
[----:B------:R-:W-:-:S04]  /*3bf0*/  USHF.R.U32.HI UR8, URZ, UR16, UR8 ;  /* 0x00000010ff087299 */ /* 0x000fc80008011608 */
[----:B------:R-:W-:-:S04]  /*3c00*/  UIADD3 UR8, UPT, UPT, -UR8, URZ, URZ ;  /* 0x000000ff08087290 */ /* 0x000fc8000fffe1ff */
[----:B------:R-:W-:Y:S02]  /*3c10*/  UIMAD UR34, UR4, UR8, UR6 ;  /* 0x00000008042272a4 */ /* 0x000fe4000f8e0206 */
[----:B------:R-:W-:Y:S02]  /*3c20*/  USEL UR4, URZ, 0x1, UP0 ;  /* 0x00000001ff047887 */ /* 0x000fe40008000000 */
[----:B------:R-:W-:Y:S02]  /*3c30*/  UISETP.GE.AND UP0, UPT, UR27, 0x100, UPT ;  /* 0x000001001b00788c */ /* 0x000fe4000bf06270 */
[----:B------:R-:W-:Y:S02]  /*3c40*/  UIADD3 UR6, UPT, UPT, -UR6, URZ, URZ ;  /* 0x000000ff06067290 */ /* 0x000fe4000fffe1ff */
[----:B------:R-:W-:Y:S02]  /*3c50*/  LOP3.LUT R0, R0, UR4, RZ, 0x3c, !PT ;  /* 0x0000000400007c12 */ /* 0x000fe4000f8e3cff */
[----:B-1----:R-:W-:-:S03]  /*3c60*/  UIMAD UR14, UR5, UR6, UR14 ;  /* 0x00000006050e72a4 */ /* 0x002fc6000f8e020e */
[----:B--2---:R-:W-:Y:S09]  /*3c70*/  BRA.U !UP0, `(.L_x_39) ;  /* 0xffffffe508387547 */ /* 0x004ff2000b83ffff */
.L_x_35:
[----:B------:R-:W-:-:S09]  /*3c80*/  UISETP.NE.AND UP0, UPT, UR21, URZ, UPT ;  /* 0x000000ff1500728c */ /* 0x000fd2000bf05270 */
[----:B------:R-:W-:Y:S05]  /*3c90*/  BRA.U UP0, `(.L_x_40) ;  /* 0x00000001001c7547 */ /* 0x000fea000b800000 */
[----:B------:R-:W1:Y:S01]  /*3ca0*/  S2UR UR4, SR_CgaCtaId ;  /* 0x00000000000479c3 */ /* 0x000e620000008800 */
[----:B------:R-:W-:Y:S01]  /*3cb0*/  ELECT P0, URZ, PT ;  /* 0x0000000000ff782f */ /* 0x000fe20003800000 */
[----:B------:R-:W-:Y:S01]  /*3cc0*/  HFMA2 R0, -RZ, RZ, 0, 5.9604644775390625e-08 ;  /* 0x00000001ff007431 */ /* 0x000fe200000001ff */
[----:B------:R-:W-:-:S05]  /*3cd0*/  UMOV UR5, 0x40 ;  /* 0x0000004000057882 */ /* 0x000fca0000000000 */
[----:B------:R-:W-:Y:S01]  /*3ce0*/  UVIRTCOUNT.DEALLOC.SMPOOL 0x80 ;  /* 0x000000800000784c */ /* 0x000fe20000000000 */
[----:B-1----:R-:W-:-:S09]  /*3cf0*/  ULEA UR4, UR4, UR5, 0x18 ;  /* 0x0000000504047291 */ /* 0x002fd2000f8ec0ff */
[----:B------:R1:W-:Y:S03]  /*3d00*/  @P0 STS.U8 [UR4], R0 ;  /* 0x00000000ff000988 */ /* 0x0003e60008000004 */
.L_x_40:
[----:B------:R-:W-:Y:S06]  /*3d10*/  BAR.SYNC.DEFER_BLOCKING 0x1, 0x80 ;  /* 0x0042000000007b1d */ /* 0x000fec0000010000 */
[----:B------:R-:W-:Y:S05]  /*3d20*/  BRA.U UP0, `(.L_x_41) ;  /* 0x0000000100a07547 */ /* 0x000fea000b800000 */
[----:B------:R-:W2:Y:S01]  /*3d30*/  S2UR UR4, SR_CgaCtaId ;  /* 0x00000000000479c3 */ /* 0x000ea20000008800 */
[----:B------:R-:W-:Y:S01]  /*3d40*/  NOP ;  /* 0x0000000000007918 */ /* 0x000fe20000000000 */
[----:B------:R-:W-:Y:S01]  /*3d50*/  UMOV UR5, 0x50 ;  /* 0x0000005000057882 */ /* 0x000fe20000000000 */
[----:B------:R-:W-:Y:S01]  /*3d60*/  ULOP3.LUT UR9, UR28, 0xffff, URZ, 0xc0, !UPT ;  /* 0x0000ffff1c097892 */ /* 0x000fe2000f8ec0ff */
[----:B------:R-:W-:-:S03]  /*3d70*/  UMOV UR6, 0xff ;  /* 0x000000ff00067882 */ /* 0x000fc60000000000 */
[----:B------:R-:W-:-:S04]  /*3d80*/  USHF.R.U32.HI UR9, URZ, 0x5, UR9 ;  /* 0x00000005ff097899 */ /* 0x000fc80008011609 */
[----:B------:R-:W-:Y:S02]  /*3d90*/  UIADD3 UR8, UPT, UPT, UR9, 0x10, URZ ;  /* 0x0000001009087890 */ /* 0x000fe4000fffe0ff */
[----:B------:R-:W-:Y:S02]  /*3da0*/  USHF.L.U32 UR6, UR6, UR9, URZ ;  /* 0x0000000906067299 */ /* 0x000fe400080006ff */
[----:B--2---:R-:W-:-:S03]  /*3db0*/  ULEA UR4, UR4, UR5, 0x18 ;  /* 0x0000000504047291 */ /* 0x004fc6000f8ec0ff */
[----:B------:R-:W-:Y:S02]  /*3dc0*/  UMOV UR5, 0x1 ;  /* 0x0000000100057882 */ /* 0x000fe40000000000 */
[----:B------:R-:W-:-:S04]  /*3dd0*/  USHF.L.U32 UR8, UR5, UR8, URZ ;  /* 0x0000000805087299 */ /* 0x000fc800080006ff */
[----:B-1----:R-:W1:Y:S01]  /*3de0*/  LDS R0, [UR4] ;  /* 0x00000004ff007984 */ /* 0x002e620008000800 */
[----:B------:R-:W-:-:S04]  /*3df0*/  ULOP3.LUT UR8, UR8, UR6, URZ, 0xfc, !UPT ;  /* 0x0000000608087292 */ /* 0x000fc8000f8efcff */
[----:B------:R-:W-:Y:S01]  /*3e00*/  ULOP3.LUT UR6, UR8, 0xffff, URZ, 0xc0, !UPT ;  /* 0x0000ffff08067892 */ /* 0x000fe2000f8ec0ff */
[----:B-1----:R-:W-:-:S13]  /*3e10*/  R2UR UR7, R0 ;  /* 0x00000000000772ca */ /* 0x002fda00000e0000 */
[----:B------:R-:W-:-:S04]  /*3e20*/  ULOP3.LUT UR5, UR8, 0xffff, UR7, 0x80, !UPT ;  /* 0x0000ffff08057892 */ /* 0x000fc8000f8e8007 */
[----:B------:R-:W-:-:S09]  /*3e30*/  UISETP.NE.AND UP0, UPT, UR5, UR6, UPT ;  /* 0x000000060500728c */ /* 0x000fd2000bf05270 */
[----:B------:R-:W-:Y:S05]  /*3e40*/  BRA.U UP0, `(.L_x_42) ;  /* 0x00000001004c7547 */ /* 0x000fea000b800000 */
[----:B------:R-:W-:Y:S02]  /*3e50*/  USHF.R.U32.HI UR5, URZ, 0x10, UR8 ;  /* 0x00000010ff057899 */ /* 0x000fe40008011608 */
[----:B------:R-:W-:-:S04]  /*3e60*/  USHF.R.U32.HI UR6, URZ, 0x10, UR7 ;  /* 0x00000010ff067899 */ /* 0x000fc80008011607 */
[----:B------:R-:W-:-:S04]  /*3e70*/  ULOP3.LUT UR6, UR6, UR5, URZ, 0xc0, !UPT ;  /* 0x0000000506067292 */ /* 0x000fc8000f8ec0ff */
[----:B------:R-:W-:-:S09]  /*3e80*/  UISETP.NE.AND UP0, UPT, UR6, UR5, UPT ;  /* 0x000000050600728c */ /* 0x000fd2000bf05270 */
[----:B------:R-:W-:Y:S05]  /*3e90*/  BRA.U UP0, `(.L_x_43) ;  /* 0x00000001002c7547 */ /* 0x000fea000b800000 */
[----:B------:R-:W1:Y:S01]  /*3ea0*/  S2R R2, SR_LANEID ;  /* 0x0000000000027919 */ /* 0x000e620000000000 */
[----:B------:R-:W-:Y:S01]  /*3eb0*/  ULOP3.LUT UR8, URZ, UR8, URZ, 0x33, !UPT ;  /* 0x00000008ff087292 */ /* 0x000fe2000f8e33ff */
[----:B------:R-:W-:Y:S02]  /*3ec0*/  VOTEU.ANY UR6, UPT, PT ;  /* 0x0000000000067886 */ /* 0x000fe400038e0100 */
[----:B------:R-:W-:-:S03]  /*3ed0*/  UFLO.U32 UR6, UR6 ;  /* 0x00000006000672bd */ /* 0x000fc600080e0000 */
[----:B------:R-:W-:-:S04]  /*3ee0*/  IMAD.U32 R0, RZ, RZ, UR8 ;  /* 0x00000008ff007e24 */ /* 0x000fc8000f8e00ff */
[----:B------:R-:W2:Y:S02]  /*3ef0*/  REDUX UR5, R0 ;  /* 0x00000000000573c4 */ /* 0x000ea40000000000 */
[----:B------:R3:W-:Y:S01]  /*3f00*/  UTCATOMSWS.AND URZ, UR8 ;  /* 0x0000000800ff79e3 */ /* 0x0007e20008000000 */
[----:B-1----:R-:W-:Y:S02]  /*3f10*/  ISETP.EQ.U32.AND P0, PT, R2, UR6, PT ;  /* 0x0000000602007c0c */ /* 0x002fe4000bf02070 */
[----:B--2---:R-:W-:-:S11]  /*3f20*/  MOV R2, UR5 ;  /* 0x0000000500027c02 */ /* 0x004fd60008000f00 */
[----:B------:R3:W-:Y:S01]  /*3f30*/  @P0 ATOMS.AND RZ, [UR4], R2 ;  /* 0x00000002ffff098c */ /* 0x0007e2000a800004 */
[----:B------:R-:W-:Y:S05]  /*3f40*/  BRA `(.L_x_44) ;  /* 0x0000000000147947 */ /* 0x000fea0003800000 */
.L_x_43:
[----:B------:R-:W-:Y:S02]  /*3f50*/  MOV R2, 0x3f70 ;  /* 0x00003f7000027802 */ /* 0x000fe40000000f00 */
[----:B------:R-:W-:Y:S05]  /*3f60*/  CALL.REL.NOINC `($__internal_0_$__cuda_sm10x_tcgen05_guardrail_trap_col_being_dealloced_not_returned_by_alloc) ;  /* 0x0000000000cc7944 */ /* 0x000fea0003c00000 */
[----:B------:R-:W-:Y:S05]  /*3f70*/  BRA `(.L_x_44) ;  /* 0x0000000000087947 */ /* 0x000fea0003800000 */
.L_x_42:
[----:B------:R-:W-:Y:S02]  /*3f80*/  MOV R2, 0x3fa0 ;  /* 0x00003fa000027802 */ /* 0x000fe40000000f00 */
[----:B------:R-:W-:Y:S05]  /*3f90*/  CALL.REL.NOINC `($__internal_2_$__cuda_sm10x_tcgen05_guardrail_trap_unallocated_columns_being_dealloced) ;  /* 0x0000000000d87944 */ /* 0x000fea0003c00000 */
.L_x_44:
[----:B------:R-:W-:Y:S01]  /*3fa0*/  NOP ;  /* 0x0000000000007918 */ /* 0x000fe20000000000 */
.L_x_41:
[----:B------:R-:W-:-:S04]  /*3fb0*/  DEPBAR.LE SB0, 0x0 ;  /* 0x000080000000791a */ /* 0x000fc80000000000 */
[----:B---3--:R-:W-:Y:S05]  /*3fc0*/  EXIT ;  /* 0x000000000000794d */ /* 0x008fea0003800000 */
.L_x_18:
[----:B------:R-:W-:Y:S02]  /*3fd0*/  MOV R4, UR5 ;  /* 0x0000000500047c02 */ /* 0x000fe40008000f00 */
[----:B------:R-:W-:Y:S02]  /*3fe0*/  MOV R5, UR5 ;  /* 0x0000000500057c02 */ /* 0x000fe40008000f00 */
[----:B------:R-:W-:-:S07]  /*3ff0*/  MOV R0, UR9 ;  /* 0x0000000900007c02 */ /* 0x000fce0008000f00 */
.L_x_45:
[----:B-1----:R1:W2:Y:S02]  /*4000*/  SYNCS.PHASECHK.TRANS64.TRYWAIT P0, [R0+URZ+0x28], R5 ;  /* 0x00002805000075a7 */ /* 0x0022a400080011ff */
[----:B--2---:R-:W-:Y:S05]  /*4010*/  @!P0 NANOSLEEP.SYNCS 0x989680 ;  /* 0x009896800000895d */ /* 0x004fea0003900000 */
[----:B------:R-:W2:Y:S02]  /*4020*/  @!P0 SYNCS.PHASECHK.TRANS64 P0, [R0+URZ+0x28], R5 ;  /* 0x00002805000085a7 */ /* 0x000ea400080010ff */
[----:B--2---:R-:W-:Y:S05]  /*4030*/  @!P0 BRA `(.L_x_45) ;  /* 0xfffffffc00f08947 */ /* 0x004fea000383ffff */
[----:B------:R-:W-:Y:S05]  /*4040*/  BRA `(.L_x_17) ;  /* 0xffffffc800d47947 */ /* 0x000fea000383ffff */
.L_x_21:
[----:B------:R-:W-:Y:S02]  /*4050*/  MOV R4, UR5 ;  /* 0x0000000500047c02 */ /* 0x000fe40008000f00 */
[----:B------:R-:W-:Y:S02]  /*4060*/  MOV R5, UR5 ;  /* 0x0000000500057c02 */ /* 0x000fe40008000f00 */
[----:B------:R-:W-:-:S07]  /*4070*/  MOV R0, UR4 ;  /* 0x0000000400007c02 */ /* 0x000fce0008000f00 */
.L_x_46:
[----:B-1----:R1:W5:Y:S02]  /*4080*/  SYNCS.PHASECHK.TRANS64.TRYWAIT P0, [R0+URZ+0x28], R5 ;  /* 0x00002805000075a7 */ /* 0x00236400080011ff */
[----:B-----5:R-:W-:Y:S05]  /*4090*/  @!P0 NANOSLEEP.SYNCS 0x989680 ;  /* 0x009896800000895d */ /* 0x020fea0003900000 */
[----:B------:R-:W5:Y:S02]  /*40a0*/  @!P0 SYNCS.PHASECHK.TRANS64 P0, [R0+URZ+0x28], R5 ;  /* 0x00002805000085a7 */ /* 0x000f6400080010ff */
[----:B-----5:R-:W-:Y:S05]  /*40b0*/  @!P0 BRA `(.L_x_46) ;  /* 0xfffffffc00f08947 */ /* 0x020fea000383ffff */
[----:B------:R-:W-:Y:S05]  /*40c0*/  BRA `(.L_x_47) ;  /* 0xffffffcc00d07947 */ /* 0x000fea000383ffff */
.L_x_24:
[----:B------:R-:W-:Y:S02]  /*40d0*/  MOV R0, UR7 ;  /* 0x0000000700007c02 */ /* 0x000fe40008000f00 */
[-C--:B------:R-:W-:Y:S02]  /*40e0*/  MOV R6, R3.reuse ;  /* 0x0000000300067202 */ /* 0x080fe40000000f00 */
[----:B------:R-:W-:-:S07]  /*40f0*/  MOV R7, R3 ;  /* 0x0000000300077202 */ /* 0x000fce0000000f00 */
.L_x_48:
[----:B-1----:R1:W4:Y:S02]  /*4100*/  SYNCS.PHASECHK.TRANS64.TRYWAIT P0, [R0+URZ+0x60], R7 ;  /* 0x00006007000075a7 */ /* 0x00232400080011ff */
[----:B----4-:R-:W-:Y:S05]  /*4110*/  @!P0 NANOSLEEP.SYNCS 0x989680 ;  /* 0x009896800000895d */ /* 0x010fea0003900000 */
[----:B------:R-:W4:Y:S02]  /*4120*/  @!P0 SYNCS.PHASECHK.TRANS64 P0, [R0+URZ+0x60], R7 ;  /* 0x00006007000085a7 */ /* 0x000f2400080010ff */
[----:B----4-:R-:W-:Y:S05]  /*4130*/  @!P0 BRA `(.L_x_48) ;  /* 0xfffffffc00f08947 */ /* 0x010fea000383ffff */
[----:B------:R-:W-:Y:S05]  /*4140*/  BRA `(.L_x_49) ;  /* 0xffffffd000b47947 */ /* 0x000fea000383ffff */
.L_x_26:
[----:B------:R-:W-:Y:S02]  /*4150*/  MOV R6, UR11 ;  /* 0x0000000b00067c02 */ /* 0x000fe40008000f00 */
[----:B------:R-:W-:Y:S02]  /*4160*/  MOV R7, UR11 ;  /* 0x0000000b00077c02 */ /* 0x000fe40008000f00 */
[----:B------:R-:W-:Y:S07]  /*4170*/  MOV R0, UR5 ;  /* 0x0000000500007c02 */ /* 0x000fee0008000f00 */
.L_x_50:
[----:B-1----:R1:W4:Y:S02]  /*4180*/  SYNCS.PHASECHK.TRANS64.TRYWAIT P1, [R0+URZ], R7 ;  /* 0x00000007000075a7 */ /* 0x00232400080211ff */
[----:B----4-:R-:W-:Y:S05]  /*4190*/  @!P1 NANOSLEEP.SYNCS 0x989680 ;  /* 0x009896800000995d */ /* 0x010fea0003900000 */
[----:B------:R-:W4:Y:S02]  /*41a0*/  @!P1 SYNCS.PHASECHK.TRANS64 P1, [R0+URZ], R7 ;  /* 0x00000007000095a7 */ /* 0x000f2400080210ff */
[----:B----4-:R-:W-:Y:S05]  /*41b0*/  @!P1 BRA `(.L_x_50) ;  /* 0xfffffffc00f09947 */ /* 0x010fea000383ffff */
[----:B------:R-:W-:Y:S05]  /*41c0*/  BRA `(.L_x_25) ;  /* 0xffffffd400007947 */ /* 0x000fea000383ffff */
.L_x_29:
[----:B------:R-:W-:-:S07]  /*41d0*/  MOV R5, R4 ;  /* 0x0000000400057202 */ /* 0x000fce0000000f00 */
.L_x_51:
[----:B----4-:R4:W1:Y:S02]  /*41e0*/  SYNCS.PHASECHK.TRANS64.TRYWAIT P0, [R0+URZ+0x60], R5 ;  /* 0x00006005000075a7 */ /* 0x01086400080011ff */
[----:B-1----:R-:W-:Y:S05]  /*41f0*/  @!P0 NANOSLEEP.SYNCS 0x989680 ;  /* 0x009896800000895d */ /* 0x002fea0003900000 */
[----:B------:R-:W1:Y:S02]  /*4200*/  @!P0 SYNCS.PHASECHK.TRANS64 P0, [R0+URZ+0x60], R5 ;  /* 0x00006005000085a7 */ /* 0x000e6400080010ff */
[----:B-1----:R-:W-:Y:S05]  /*4210*/  @!P0 BRA `(.L_x_51) ;  /* 0xfffffffc00f08947 */ /* 0x002fea000383ffff */
[----:B------:R-:W-:Y:S05]  /*4220*/  BRA `(.L_x_22) ;  /* 0xffffffd400b07947 */ /* 0x000fea000383ffff */
.L_x_36:
[----:B------:R-:W-:Y:S02]  /*4230*/  MOV R4, UR22 ;  /* 0x0000001600047c02 */ /* 0x000fe40008000f00 */
[----:B------:R-:W-:-:S07]  /*4240*/  MOV R7, R6 ;  /* 0x0000000600077202 */ /* 0x000fce0000000f00 */
.L_x_52:
[----:B-1----:R1:W2:Y:S02]  /*4250*/  SYNCS.PHASECHK.TRANS64.TRYWAIT P0, [R4+URZ+0x50], R7 ;  /* 0x00005007040075a7 */ /* 0x0022a400080011ff */
[----:B--2---:R-:W-:Y:S05]  /*4260*/  @!P0 NANOSLEEP.SYNCS 0x989680 ;  /* 0x009896800000895d */ /* 0x004fea0003900000 */
[----:B------:R-:W2:Y:S02]  /*4270*/  @!P0 SYNCS.PHASECHK.TRANS64 P0, [R4+URZ+0x50], R7 ;  /* 0x00005007040085a7 */ /* 0x000ea400080010ff */
[----:B--2---:R-:W-:Y:S05]  /*4280*/  @!P0 BRA `(.L_x_52) ;  /* 0xfffffffc00f08947 */ /* 0x004fea000383ffff */
[----:B------:R-:W-:Y:S05]  /*4290*/  BRA `(.L_x_53) ;  /* 0xffffffdc00ec7947 */ /* 0x000fea000383ffff */
        .weak           $__internal_0_$__cuda_sm10x_tcgen05_guardrail_trap_col_being_dealloced_not_returned_by_alloc
        .type           $__internal_0_$__cuda_sm10x_tcgen05_guardrail_trap_col_being_dealloced_not_returned_by_alloc,@function
        .size           $__internal_0_$__cuda_sm10x_tcgen05_guardrail_trap_col_being_dealloced_not_returned_by_alloc,($__internal_1_$__cuda_sm10x_tcgen05_guardrail_trap_phase_invalid_during_alloc - $__internal_0_$__cuda_sm10x_tcgen05_guardrail_trap_col_being_dealloced_not_returned_by_alloc)
$__internal_0_$__cuda_sm10x_tcgen05_guardrail_trap_col_being_dealloced_not_returned_by_alloc:
[----:B------:R-:W-:Y:S05]  /*42a0*/  BPT.TRAP 0x1 ;  /* 0x000000040000795c */ /* 0x000fea0000300000 */
[----:B------:R-:W-:-:S04]  /*42b0*/  HFMA2 R3, -RZ, RZ, 0, 0 ;  /* 0x00000000ff037431 */ /* 0x000fc800000001ff */
[----:B------:R-:W-:Y:S05]  /*42c0*/  RET.REL.NODEC R2 `(kernel_cutlass_kernel_cudnngemm_swigludense_gemm_persistent_swigluPersistentDenseGemmKernel_object_at__TiledMMA_ThrLayoutVMNK11110000_PermutationMNK____MMAAtom_ThrID10_ShapeMNK12812816_TV_0) ;  /* 0xffffffbc024c7950 */ /* 0x000fea0003c3ffff */
        .weak           $__internal_1_$__cuda_sm10x_tcgen05_guardrail_trap_phase_invalid_during_alloc
        .type           $__internal_1_$__cuda_sm10x_tcgen05_guardrail_trap_phase_invalid_during_alloc,@function
        .size           $__internal_1_$__cuda_sm10x_tcgen05_guardrail_trap_phase_invalid_during_alloc,($__internal_2_$__cuda_sm10x_tcgen05_guardrail_trap_unallocated_columns_being_dealloced - $__internal_1_$__cuda_sm10x_tcgen05_guardrail_trap_phase_invalid_during_alloc)
$__internal_1_$__cuda_sm10x_tcgen05_guardrail_trap_phase_invalid_during_alloc:
[----:B------:R-:W-:Y:S05]  /*42d0*/  BPT.TRAP 0x1 ;  /* 0x000000040000795c */ /* 0x000fea0000300000 */
[----:B------:R-:W-:-:S04]  /*42e0*/  MOV R5, 0x0 ;  /* 0x0000000000057802 */ /* 0x000fc80000000f00 */
[----:B------:R-:W-:Y:S05]  /*42f0*/  RET.REL.NODEC R4 `(kernel_cutlass_kernel_cudnngemm_swigludense_gemm_persistent_swigluPersistentDenseGemmKernel_object_at__TiledMMA_ThrLayoutVMNK11110000_PermutationMNK____MMAAtom_ThrID10_ShapeMNK12812816_TV_0) ;  /* 0xffffffbc04407950 */ /* 0x000fea0003c3ffff */
        .weak           $__internal_2_$__cuda_sm10x_tcgen05_guardrail_trap_unallocated_columns_being_dealloced
        .type           $__internal_2_$__cuda_sm10x_tcgen05_guardrail_trap_unallocated_columns_being_dealloced,@function
        .size           $__internal_2_$__cuda_sm10x_tcgen05_guardrail_trap_unallocated_columns_being_dealloced,(.L_x_57 - $__internal_2_$__cuda_sm10x_tcgen05_guardrail_trap_unallocated_columns_being_dealloced)
$__internal_2_$__cuda_sm10x_tcgen05_guardrail_trap_unallocated_columns_being_dealloced:
[----:B------:R-:W-:Y:S05]  /*4300*/  BPT.TRAP 0x1 ;  /* 0x000000040000795c */ /* 0x000fea0000300000 */
[----:B------:R-:W-:-:S04]  /*4310*/  HFMA2 R3, -RZ, RZ, 0, 0 ;  /* 0x00000000ff037431 */ /* 0x000fc800000001ff */
[----:B------:R-:W-:Y:S05]  /*4320*/  RET.REL.NODEC R2 `(kernel_cutlass_kernel_cudnngemm_swigludense_gemm_persistent_swigluPersistentDenseGemmKernel_object_at__TiledMMA_ThrLayoutVMNK11110000_PermutationMNK____MMAAtom_ThrID10_ShapeMNK12812816_TV_0) ;  /* 0xffffffbc02347950 */ /* 0x000fea0003c3ffff */
.L_x_54:
[----:B------:R-:W-:-:S00]  /*4330*/  BRA `(.L_x_54) ;  /* 0xfffffffc00fc7947 */ /* 0x000fc0000383ffff */
[----:B------:R-:W-:-:S00]  /*4340*/  NOP ;  /* 0x0000000000007918 */ /* 0x000fc00000000000 */
        /* <DEDUP_REMOVED lines=11> */
.L_x_57:


//--------------------- .nv.shared.kernel_cutlass_kernel_cudnngemm_swigludense_gemm_persistent_swigluPersistentDenseGemmKernel_object_at__TiledMMA_ThrLayoutVMNK11110000_PermutationMNK____MMAAtom_ThrID10_ShapeMNK12812816_TV_0 --------------------------
	.section	.nv.shared.kernel_cutlass_kernel_cudnngemm_swigludense_gemm_persistent_swigluPersistentDenseGemmKernel_object_at__TiledMMA_ThrLayoutVMNK11110000_PermutationMNK____MMAAtom_ThrID10_ShapeMNK12812816_TV_0,"aw",@nobits
	.sectionflags	@""
	.align	1024
	.zero		1024


//--------------------- .nv.shared.reserved.0     --------------------------
	.section	.nv.shared.reserved.0,"aw",@nobits
	.align	8
	.weak		__nv_reservedSMEM_offset_0_alias
	.size		__nv_reservedSMEM_offset_0_alias, 0, 64
	.other		__nv_reservedSMEM_offset_0_alias,@"STO_CUDA_RESERVED_SHARED STV_DEFAULT"
__nv_reservedSMEM_offset_0_alias:
	.zero		0
.nv.shared.reserved.0:
	.zero		64
	.weak		__nv_reservedSMEM_allocation_phase
	.type		__nv_reservedSMEM_allocation_phase,@object
	.size		__nv_reservedSMEM_allocation_phase,(.L_0 - __nv_reservedSMEM_allocation_phase)
__nv_reservedSMEM_allocation_phase:
	.zero		1
.L_0:
	.zero		7
	.weak		__nv_reservedSMEM_devtool_atexit_pc
	.type		__nv_reservedSMEM_devtool_atexit_pc,@object
	.size		__nv_reservedSMEM_devtool_atexit_pc,(__nv_reservedSMEM_allocation_mask - __nv_reservedSMEM_devtool_atexit_pc)
__nv_reservedSMEM_devtool_atexit_pc:
	.zero		8
	.weak		__nv_reservedSMEM_allocation_mask
	.type		__nv_reservedSMEM_allocation_mask,@object
	.size		__nv_reservedSMEM_allocation_mask,(.L_2 - __nv_reservedSMEM_allocation_mask)
__nv_reservedSMEM_allocation_mask:
	.zero		4
.L_2:


//--------------------- .nv.constant0.kernel_cutlass_kernel_cudnngemm_swigludense_gemm_persistent_swigluPersistentDenseGemmKernel_object_at__TiledMMA_ThrLayoutVMNK11110000_PermutationMNK____MMAAtom_ThrID10_ShapeMNK12812816_TV_0 --------------------------
	.section	.nv.constant0.kernel_cutlass_kernel_cudnngemm_swigludense_gemm_persistent_swigluPersistentDenseGemmKernel_object_at__TiledMMA_ThrLayoutVMNK11110000_PermutationMNK____MMAAtom_ThrID10_ShapeMNK12812816_TV_0,"a",@progbits
	.sectionflags	@""
	.align	4
.nv.constant0.kernel_cutlass_kernel_cudnngemm_swigludense_gemm_persistent_swigluPersistentDenseGemmKernel_object_at__TiledMMA_ThrLayoutVMNK11110000_PermutationMNK____MMAAtom_ThrID10_ShapeMNK12812816_TV_0:
	.zero		1512


//--------------------- SYMBOLS --------------------------

	.type		.nv.reservedSmem.offset0,@object
	.size		.nv.reservedSmem.offset0,0x4
	.type		.nv.reservedSmem.cap,@object
	.size		.nv.reservedSmem.cap,0x4
